	.target	sm_90a

	.elftype	@"ET_EXEC"


//--------------------- .note.nv.tkinfo           --------------------------
	.section	.note.nv.tkinfo,"",@"SHT_NOTE"
	.sectionflags	@"SHF_NOTE_NV_TKINFO"
	.tkinfo
        /*0018*/ 	.word	0x00000002
        /*0030*/ 	.string	""
        /*0030*/ 	.string	"ptxas"
        /*0030*/ 	.string	"Cuda compilation tools, release 13.0, V13.0.88"
        /*0030*/ 	.string	"Build cuda_13.0.r13.0/compiler.36424714_0"
        /*0030*/ 	.string	"-arch sm_90a -m 64 "



//--------------------- .note.nv.cuinfo           --------------------------
	.section	.note.nv.cuinfo,"",@"SHT_NOTE"
	.sectionflags	@"SHF_NOTE_NV_CUINFO"
        /*0018*/ 	.short	0x0002
        /*001a*/ 	.short	0x005a
        /*001c*/ 	.short	0x0082
	.zero		2


//--------------------- .nv.info                  --------------------------
	.section	.nv.info,"",@"SHT_CUDA_INFO"
	.align	4


	//----- nvinfo : EIATTR_REGCOUNT
	.align		4
        /*0000*/ 	.byte	0x04, 0x2f
        /*0002*/ 	.short	(.L_12 - .L_11)
	.align		4
.L_11:
        /*0004*/ 	.word	index@(_ZN7cutlass13device_kernelINS_4gemm6kernel13GemmUniversalIN4cute5tupleIJiiiiEEENS1_10collective13CollectiveMmaINS1_37MainloopSm90TmaGmmaWarpSpecializedFP8ILi37ENS5_IJNS4_1CILi2EEESB_NSA_ILi1EEEEEENS1_35KernelTmaWarpSpecializedCooperativeEEENS5_IJNSA_ILi128EEENSA_ILi64EEENSA_ILi32EEEEEENS_12float_e4m3_tENS5_IJlSC_lEEESK_SL_NS4_8TiledMMAINS4_8MMA_AtomIJNS4_4SM904GMMA30MMA_64x64x32_F32E4M3E4M3_SS_TNILNSP_7ScaleInE1ELSR_1EEEEEENS4_6LayoutINS5_IJSB_SC_SC_EEENS5_IJSC_NSA_ILi0EEESW_EEEEENS5_IJNS4_10UnderscoreESZ_SZ_EEEEENS4_23SM90_TMA_LOAD_MULTICASTENS4_14ComposedLayoutINS4_7SwizzleILi1ELi4ELi3EEENS4_18smem_ptr_flag_bitsILi8EEENSU_INS5_IJNSA_ILi8EEESI_EEENS5_IJSI_SC_EEEEEEEvNS4_8identityES12_S1C_vS1D_EENS_8epilogue10collective6detail29Sm90TmaWarpSpecializedAdapterINS1G_15DefaultEpilogueISK_SL_SL_NS1F_6thread17LinearCombinationISK_Li1EffLNS1K_9ScaleType4KindE0ELNS_15FloatRoundStyleE2ESK_EENS1_15EpilogueDefaultEEEEEvvEEEEvNT_6ParamsE)
        /*0008*/ 	.word	0x000000a8


	//----- nvinfo : EIATTR_FRAME_SIZE
	.align		4
.L_12:
        /*000c*/ 	.byte	0x04, 0x11
        /*000e*/ 	.short	(.L_14 - .L_13)
	.align		4
.L_13:
        /*0010*/ 	.word	index@(_ZN7cutlass13device_kernelINS_4gemm6kernel13GemmUniversalIN4cute5tupleIJiiiiEEENS1_10collective13CollectiveMmaINS1_37MainloopSm90TmaGmmaWarpSpecializedFP8ILi37ENS5_IJNS4_1CILi2EEESB_NSA_ILi1EEEEEENS1_35KernelTmaWarpSpecializedCooperativeEEENS5_IJNSA_ILi128EEENSA_ILi64EEENSA_ILi32EEEEEENS_12float_e4m3_tENS5_IJlSC_lEEESK_SL_NS4_8TiledMMAINS4_8MMA_AtomIJNS4_4SM904GMMA30MMA_64x64x32_F32E4M3E4M3_SS_TNILNSP_7ScaleInE1ELSR_1EEEEEENS4_6LayoutINS5_IJSB_SC_SC_EEENS5_IJSC_NSA_ILi0EEESW_EEEEENS5_IJNS4_10UnderscoreESZ_SZ_EEEEENS4_23SM90_TMA_LOAD_MULTICASTENS4_14ComposedLayoutINS4_7SwizzleILi1ELi4ELi3EEENS4_18smem_ptr_flag_bitsILi8EEENSU_INS5_IJNSA_ILi8EEESI_EEENS5_IJSI_SC_EEEEEEEvNS4_8identityES12_S1C_vS1D_EENS_8epilogue10collective6detail29Sm90TmaWarpSpecializedAdapterINS1G_15DefaultEpilogueISK_SL_SL_NS1F_6thread17LinearCombinationISK_Li1EffLNS1K_9ScaleType4KindE0ELNS_15FloatRoundStyleE2ESK_EENS1_15EpilogueDefaultEEEEEvvEEEEvNT_6ParamsE)
        /*0014*/ 	.word	0x00000000


	//----- nvinfo : EIATTR_MIN_STACK_SIZE
	.align		4
.L_14:
        /*0018*/ 	.byte	0x04, 0x12
        /*001a*/ 	.short	(.L_16 - .L_15)
	.align		4
.L_15:
        /*001c*/ 	.word	index@(_ZN7cutlass13device_kernelINS_4gemm6kernel13GemmUniversalIN4cute5tupleIJiiiiEEENS1_10collective13CollectiveMmaINS1_37MainloopSm90TmaGmmaWarpSpecializedFP8ILi37ENS5_IJNS4_1CILi2EEESB_NSA_ILi1EEEEEENS1_35KernelTmaWarpSpecializedCooperativeEEENS5_IJNSA_ILi128EEENSA_ILi64EEENSA_ILi32EEEEEENS_12float_e4m3_tENS5_IJlSC_lEEESK_SL_NS4_8TiledMMAINS4_8MMA_AtomIJNS4_4SM904GMMA30MMA_64x64x32_F32E4M3E4M3_SS_TNILNSP_7ScaleInE1ELSR_1EEEEEENS4_6LayoutINS5_IJSB_SC_SC_EEENS5_IJSC_NSA_ILi0EEESW_EEEEENS5_IJNS4_10UnderscoreESZ_SZ_EEEEENS4_23SM90_TMA_LOAD_MULTICASTENS4_14ComposedLayoutINS4_7SwizzleILi1ELi4ELi3EEENS4_18smem_ptr_flag_bitsILi8EEENSU_INS5_IJNSA_ILi8EEESI_EEENS5_IJSI_SC_EEEEEEEvNS4_8identityES12_S1C_vS1D_EENS_8epilogue10collective6detail29Sm90TmaWarpSpecializedAdapterINS1G_15DefaultEpilogueISK_SL_SL_NS1F_6thread17LinearCombinationISK_Li1EffLNS1K_9ScaleType4KindE0ELNS_15FloatRoundStyleE2ESK_EENS1_15EpilogueDefaultEEEEEvvEEEEvNT_6ParamsE)
        /*0020*/ 	.word	0x00000000
.L_16:


//--------------------- .nv.compat                --------------------------
	.section	.nv.compat,"",@"SHT_CUDA_COMPAT_INFO"
	.align	4
        /*0000*/ 	.byte	0x02, 0x09, 0x01, 0x00, 0x02, 0x02, 0x04, 0x00, 0x02, 0x05, 0x05, 0x00, 0x03, 0x07, 0x01, 0x01
        /*0010*/ 	.byte	0x02, 0x03, 0x01, 0x00, 0x02, 0x06, 0x01, 0x00, 0x04, 0x0b, 0x08, 0x00, 0x00, 0x00, 0x00, 0x00
        /*0020*/ 	.byte	0x00, 0x00, 0x00, 0x00


//--------------------- .nv.info._ZN7cutlass13device_kernelINS_4gemm6kernel13GemmUniversalIN4cute5tupleIJiiiiEEENS1_10collective13CollectiveMmaINS1_37MainloopSm90TmaGmmaWarpSpecializedFP8ILi37ENS5_IJNS4_1CILi2EEESB_NSA_ILi1EEEEEENS1_35KernelTmaWarpSpecializedCooperativeEEENS5_IJNSA_ILi128EEENSA_ILi64EEENSA_ILi32EEEEEENS_12float_e4m3_tENS5_IJlSC_lEEESK_SL_NS4_8TiledMMAINS4_8MMA_AtomIJNS4_4SM904GMMA30MMA_64x64x32_F32E4M3E4M3_SS_TNILNSP_7ScaleInE1ELSR_1EEEEEENS4_6LayoutINS5_IJSB_SC_SC_EEENS5_IJSC_NSA_ILi0EEESW_EEEEENS5_IJNS4_10UnderscoreESZ_SZ_EEEEENS4_23SM90_TMA_LOAD_MULTICASTENS4_14ComposedLayoutINS4_7SwizzleILi1ELi4ELi3EEENS4_18smem_ptr_flag_bitsILi8EEENSU_INS5_IJNSA_ILi8EEESI_EEENS5_IJSI_SC_EEEEEEEvNS4_8identityES12_S1C_vS1D_EENS_8epilogue10collective6detail29Sm90TmaWarpSpecializedAdapterINS1G_15DefaultEpilogueISK_SL_SL_NS1F_6thread17LinearCombinationISK_Li1EffLNS1K_9ScaleType4KindE0ELNS_15FloatRoundStyleE2ESK_EENS1_15EpilogueDefaultEEEEEvvEEEEvNT_6ParamsE --------------------------
	.section	.nv.info._ZN7cutlass13device_kernelINS_4gemm6kernel13GemmUniversalIN4cute5tupleIJiiiiEEENS1_10collective13CollectiveMmaINS1_37MainloopSm90TmaGmmaWarpSpecializedFP8ILi37ENS5_IJNS4_1CILi2EEESB_NSA_ILi1EEEEEENS1_35KernelTmaWarpSpecializedCooperativeEEENS5_IJNSA_ILi128EEENSA_ILi64EEENSA_ILi32EEEEEENS_12float_e4m3_tENS5_IJlSC_lEEESK_SL_NS4_8TiledMMAINS4_8MMA_AtomIJNS4_4SM904GMMA30MMA_64x64x32_F32E4M3E4M3_SS_TNILNSP_7ScaleInE1ELSR_1EEEEEENS4_6LayoutINS5_IJSB_SC_SC_EEENS5_IJSC_NSA_ILi0EEESW_EEEEENS5_IJNS4_10UnderscoreESZ_SZ_EEEEENS4_23SM90_TMA_LOAD_MULTICASTENS4_14ComposedLayoutINS4_7SwizzleILi1ELi4ELi3EEENS4_18smem_ptr_flag_bitsILi8EEENSU_INS5_IJNSA_ILi8EEESI_EEENS5_IJSI_SC_EEEEEEEvNS4_8identityES12_S1C_vS1D_EENS_8epilogue10collective6detail29Sm90TmaWarpSpecializedAdapterINS1G_15DefaultEpilogueISK_SL_SL_NS1F_6thread17LinearCombinationISK_Li1EffLNS1K_9ScaleType4KindE0ELNS_15FloatRoundStyleE2ESK_EENS1_15EpilogueDefaultEEEEEvvEEEEvNT_6ParamsE,"",@"SHT_CUDA_INFO"
	.sectionflags	@""
	.align	4


	//----- nvinfo : EIATTR_CUDA_API_VERSION
	.align		4
        /*0000*/ 	.byte	0x04, 0x37
        /*0002*/ 	.short	(.L_18 - .L_17)
.L_17:
        /*0004*/ 	.word	0x00000082


	//----- nvinfo : EIATTR_KPARAM_INFO
	.align		4
.L_18:
        /*0008*/ 	.byte	0x04, 0x17
        /*000a*/ 	.short	(.L_20 - .L_19)
.L_19:
        /*000c*/ 	.word	0x00000000
        /*0010*/ 	.short	0x0000
        /*0012*/ 	.short	0x0070
        /*0014*/ 	.byte	0x00, 0xf0, 0x01, 0x10


	//----- nvinfo : EIATTR_SPARSE_MMA_MASK
	.align		4
.L_20:
        /*0018*/ 	.byte	0x03, 0x50
        /*001a*/ 	.short	0x0000


	//----- nvinfo : EIATTR_MAXREG_COUNT
	.align		4
        /*001c*/ 	.byte	0x03, 0x1b
        /*001e*/ 	.short	0x00a8


	//----- nvinfo : EIATTR_NUM_BARRIERS
	.align		4
        /*0020*/ 	.byte	0x02, 0x4c
        /*0022*/ 	.byte	0x01
	.zero		1


	//----- nvinfo : EIATTR_MERCURY_ISA_VERSION
	.align		4
        /*0024*/ 	.byte	0x03, 0x5f
        /*0026*/ 	.short	0x0101


	//----- nvinfo : EIATTR_INT_WARP_WIDE_INSTR_OFFSETS
	.align		4
        /*0028*/ 	.byte	0x04, 0x31
        /*002a*/ 	.short	(.L_22 - .L_21)


	//   ....[0]....
.L_21:
        /*002c*/ 	.word	0x000008c0


	//   ....[1]....
        /*0030*/ 	.word	0x000009f0


	//   ....[2]....
        /*0034*/ 	.word	0x00000ad0


	//----- nvinfo : EIATTR_COOP_GROUP_MASK_REGIDS
	.align		4
.L_22:
        /*0038*/ 	.byte	0x04, 0x29
        /*003a*/ 	.short	(.L_24 - .L_23)


	//   ....[0]....
.L_23:
        /*003c*/ 	.word	0xffffffff


	//   ....[1]....
        /*0040*/ 	.word	0xffffffff


	//   ....[2]....
        /*0044*/ 	.word	0xffffffff


	//   ....[3]....
        /*0048*/ 	.word	0xffffffff


	//   ....[4]....
        /*004c*/ 	.word	0xffffffff


	//   ....[5]....
        /*0050*/ 	.word	0xffffffff


	//----- nvinfo : EIATTR_COOP_GROUP_INSTR_OFFSETS
	.align		4
.L_24:
        /*0054*/ 	.byte	0x04, 0x28
        /*0056*/ 	.short	(.L_26 - .L_25)


	//   ....[0]....
.L_25:
        /*0058*/ 	.word	0x00000060


	//   ....[1]....
        /*005c*/ 	.word	0x00000070


	//   ....[2]....
        /*0060*/ 	.word	0x00000130


	//   ....[3]....
        /*0064*/ 	.word	0x00000720


	//   ....[4]....
        /*0068*/ 	.word	0x00000c40


	//   ....[5]....
        /*006c*/ 	.word	0x000016b0


	//----- nvinfo : EIATTR_REG_RECONFIG
	.align		4
.L_26:
        /*0070*/ 	.byte	0x01, 0x54
	.zero		2


	//----- nvinfo : EIATTR_MBARRIER_INSTR_OFFSETS
	.align		4
        /*0074*/ 	.byte	0x04, 0x39
        /*0076*/ 	.short	(.L_28 - .L_27)


	//   ....[0]....
.L_27:
        /*0078*/ 	.word	0x00000250
        /*007c*/ 	.word	0x000000ff
        /*0080*/ 	.word	0x00000000
        /*0084*/ 	.short	0x0100
        /*0086*/ 	.byte	0x08
	.zero		1


	//   ....[1]....
        /*0088*/ 	.word	0x00000260
        /*008c*/ 	.word	0x000000ff
        /*0090*/ 	.word	0x00000128
        /*0094*/ 	.short	0x0100
        /*0096*/ 	.byte	0x08
	.zero		1


	//   ....[2]....
        /*0098*/ 	.word	0x00000270
        /*009c*/ 	.word	0x000000ff
        /*00a0*/ 	.word	0x00000008
        /*00a4*/ 	.short	0x0100
        /*00a6*/ 	.byte	0x08
	.zero		1


	//   ....[3]....
        /*00a8*/ 	.word	0x00000280
        /*00ac*/ 	.word	0x000000ff
        /*00b0*/ 	.word	0x00000130
        /*00b4*/ 	.short	0x0100
        /*00b6*/ 	.byte	0x08
	.zero		1


	//   ....[4]....
        /*00b8*/ 	.word	0x00000290
        /*00bc*/ 	.word	0x000000ff
        /*00c0*/ 	.word	0x00000010
        /*00c4*/ 	.short	0x0100
        /*00c6*/ 	.byte	0x08
	.zero		1


	//   ....[5]....
        /*00c8*/ 	.word	0x000002a0
        /*00cc*/ 	.word	0x000000ff
        /*00d0*/ 	.word	0x00000138
        /*00d4*/ 	.short	0x0100
        /*00d6*/ 	.byte	0x08
	.zero		1


	//   ....[6]....
        /*00d8*/ 	.word	0x000002b0
        /*00dc*/ 	.word	0x000000ff
        /*00e0*/ 	.word	0x00000018
        /*00e4*/ 	.short	0x0100
        /*00e6*/ 	.byte	0x08
	.zero		1


	//   ....[7]....
        /*00e8*/ 	.word	0x000002c0
        /*00ec*/ 	.word	0x000000ff
        /*00f0*/ 	.word	0x00000140
        /*00f4*/ 	.short	0x0100
        /*00f6*/ 	.byte	0x08
	.zero		1


	//   ....[8]....
        /*00f8*/ 	.word	0x000002d0
        /*00fc*/ 	.word	0x000000ff
        /*0100*/ 	.word	0x00000020
        /*0104*/ 	.short	0x0100
        /*0106*/ 	.byte	0x08
	.zero		1


	//   ....[9]....
        /*0108*/ 	.word	0x000002e0
        /*010c*/ 	.word	0x000000ff
        /*0110*/ 	.word	0x00000148
        /*0114*/ 	.short	0x0100
        /*0116*/ 	.byte	0x08
	.zero		1


	//   ....[10]....
        /*0118*/ 	.word	0x000002f0
        /*011c*/ 	.word	0x000000ff
        /*0120*/ 	.word	0x00000028
        /*0124*/ 	.short	0x0100
        /*0126*/ 	.byte	0x08
	.zero		1


	//   ....[11]....
        /*0128*/ 	.word	0x00000300
        /*012c*/ 	.word	0x000000ff
        /*0130*/ 	.word	0x00000150
        /*0134*/ 	.short	0x0100
        /*0136*/ 	.byte	0x08
	.zero		1


	//   ....[12]....
        /*0138*/ 	.word	0x00000310
        /*013c*/ 	.word	0x000000ff
        /*0140*/ 	.word	0x00000030
        /*0144*/ 	.short	0x0100
        /*0146*/ 	.byte	0x08
	.zero		1


	//   ....[13]....
        /*0148*/ 	.word	0x00000320
        /*014c*/ 	.word	0x000000ff
        /*0150*/ 	.word	0x00000158
        /*0154*/ 	.short	0x0100
        /*0156*/ 	.byte	0x08
	.zero		1


	//   ....[14]....
        /*0158*/ 	.word	0x00000330
        /*015c*/ 	.word	0x000000ff
        /*0160*/ 	.word	0x00000038
        /*0164*/ 	.short	0x0100
        /*0166*/ 	.byte	0x08
	.zero		1


	//   ....[15]....
        /*0168*/ 	.word	0x00000340
        /*016c*/ 	.word	0x000000ff
        /*0170*/ 	.word	0x00000160
        /*0174*/ 	.short	0x0100
        /*0176*/ 	.byte	0x08
	.zero		1


	//   ....[16]....
        /*0178*/ 	.word	0x00000350
        /*017c*/ 	.word	0x000000ff
        /*0180*/ 	.word	0x00000040
        /*0184*/ 	.short	0x0100
        /*0186*/ 	.byte	0x08
	.zero		1


	//   ....[17]....
        /*0188*/ 	.word	0x00000360
        /*018c*/ 	.word	0x000000ff
        /*0190*/ 	.word	0x00000168
        /*0194*/ 	.short	0x0100
        /*0196*/ 	.byte	0x08
	.zero		1


	//   ....[18]....
        /*0198*/ 	.word	0x00000370
        /*019c*/ 	.word	0x000000ff
        /*01a0*/ 	.word	0x00000048
        /*01a4*/ 	.short	0x0100
        /*01a6*/ 	.byte	0x08
	.zero		1


	//   ....[19]....
        /*01a8*/ 	.word	0x00000380
        /*01ac*/ 	.word	0x000000ff
        /*01b0*/ 	.word	0x00000170
        /*01b4*/ 	.short	0x0100
        /*01b6*/ 	.byte	0x08
	.zero		1


	//   ....[20]....
        /*01b8*/ 	.word	0x00000390
        /*01bc*/ 	.word	0x000000ff
        /*01c0*/ 	.word	0x00000050
        /*01c4*/ 	.short	0x0100
        /*01c6*/ 	.byte	0x08
	.zero		1


	//   ....[21]....
        /*01c8*/ 	.word	0x000003a0
        /*01cc*/ 	.word	0x000000ff
        /*01d0*/ 	.word	0x00000178
        /*01d4*/ 	.short	0x0100
        /*01d6*/ 	.byte	0x08
	.zero		1


	//   ....[22]....
        /*01d8*/ 	.word	0x000003b0
        /*01dc*/ 	.word	0x000000ff
        /*01e0*/ 	.word	0x00000058
        /*01e4*/ 	.short	0x0100
        /*01e6*/ 	.byte	0x08
	.zero		1


	//   ....[23]....
        /*01e8*/ 	.word	0x000003c0
        /*01ec*/ 	.word	0x000000ff
        /*01f0*/ 	.word	0x00000180
        /*01f4*/ 	.short	0x0100
        /*01f6*/ 	.byte	0x08
	.zero		1


	//   ....[24]....
        /*01f8*/ 	.word	0x000003d0
        /*01fc*/ 	.word	0x000000ff
        /*0200*/ 	.word	0x00000060
        /*0204*/ 	.short	0x0100
        /*0206*/ 	.byte	0x08
	.zero		1


	//   ....[25]....
        /*0208*/ 	.word	0x000003e0
        /*020c*/ 	.word	0x000000ff
        /*0210*/ 	.word	0x00000188
        /*0214*/ 	.short	0x0100
        /*0216*/ 	.byte	0x08
	.zero		1


	//   ....[26]....
        /*0218*/ 	.word	0x000003f0
        /*021c*/ 	.word	0x000000ff
        /*0220*/ 	.word	0x00000068
        /*0224*/ 	.short	0x0100
        /*0226*/ 	.byte	0x08
	.zero		1


	//   ....[27]....
        /*0228*/ 	.word	0x00000400
        /*022c*/ 	.word	0x000000ff
        /*0230*/ 	.word	0x00000190
        /*0234*/ 	.short	0x0100
        /*0236*/ 	.byte	0x08
	.zero		1


	//   ....[28]....
        /*0238*/ 	.word	0x00000410
        /*023c*/ 	.word	0x000000ff
        /*0240*/ 	.word	0x00000070
        /*0244*/ 	.short	0x0100
        /*0246*/ 	.byte	0x08
	.zero		1


	//   ....[29]....
        /*0248*/ 	.word	0x00000420
        /*024c*/ 	.word	0x000000ff
        /*0250*/ 	.word	0x00000198
        /*0254*/ 	.short	0x0100
        /*0256*/ 	.byte	0x08
	.zero		1


	//   ....[30]....
        /*0258*/ 	.word	0x00000430
        /*025c*/ 	.word	0x000000ff
        /*0260*/ 	.word	0x00000078
        /*0264*/ 	.short	0x0100
        /*0266*/ 	.byte	0x08
	.zero		1


	//   ....[31]....
        /*0268*/ 	.word	0x00000440
        /*026c*/ 	.word	0x000000ff
        /*0270*/ 	.word	0x000001a0
        /*0274*/ 	.short	0x0100
        /*0276*/ 	.byte	0x08
	.zero		1


	//   ....[32]....
        /*0278*/ 	.word	0x00000450
        /*027c*/ 	.word	0x000000ff
        /*0280*/ 	.word	0x00000080
        /*0284*/ 	.short	0x0100
        /*0286*/ 	.byte	0x08
	.zero		1


	//   ....[33]....
        /*0288*/ 	.word	0x00000460
        /*028c*/ 	.word	0x000000ff
        /*0290*/ 	.word	0x000001a8
        /*0294*/ 	.short	0x0100
        /*0296*/ 	.byte	0x08
	.zero		1


	//   ....[34]....
        /*0298*/ 	.word	0x00000470
        /*029c*/ 	.word	0x000000ff
        /*02a0*/ 	.word	0x00000088
        /*02a4*/ 	.short	0x0100
        /*02a6*/ 	.byte	0x08
	.zero		1


	//   ....[35]....
        /*02a8*/ 	.word	0x00000480
        /*02ac*/ 	.word	0x000000ff
        /*02b0*/ 	.word	0x000001b0
        /*02b4*/ 	.short	0x0100
        /*02b6*/ 	.byte	0x08
	.zero		1


	//   ....[36]....
        /*02b8*/ 	.word	0x00000490
        /*02bc*/ 	.word	0x000000ff
        /*02c0*/ 	.word	0x00000090
        /*02c4*/ 	.short	0x0100
        /*02c6*/ 	.byte	0x08
	.zero		1


	//   ....[37]....
        /*02c8*/ 	.word	0x000004a0
        /*02cc*/ 	.word	0x000000ff
        /*02d0*/ 	.word	0x000001b8
        /*02d4*/ 	.short	0x0100
        /*02d6*/ 	.byte	0x08
	.zero		1


	//   ....[38]....
        /*02d8*/ 	.word	0x000004b0
        /*02dc*/ 	.word	0x000000ff
        /*02e0*/ 	.word	0x00000098
        /*02e4*/ 	.short	0x0100
        /*02e6*/ 	.byte	0x08
	.zero		1


	//   ....[39]....
        /*02e8*/ 	.word	0x000004c0
        /*02ec*/ 	.word	0x000000ff
        /*02f0*/ 	.word	0x000001c0
        /*02f4*/ 	.short	0x0100
        /*02f6*/ 	.byte	0x08
	.zero		1


	//   ....[40]....
        /*02f8*/ 	.word	0x000004d0
        /*02fc*/ 	.word	0x000000ff
        /*0300*/ 	.word	0x000000a0
        /*0304*/ 	.short	0x0100
        /*0306*/ 	.byte	0x08
	.zero		1


	//   ....[41]....
        /*0308*/ 	.word	0x000004e0
        /*030c*/ 	.word	0x000000ff
        /*0310*/ 	.word	0x000001c8
        /*0314*/ 	.short	0x0100
        /*0316*/ 	.byte	0x08
	.zero		1


	//   ....[42]....
        /*0318*/ 	.word	0x000004f0
        /*031c*/ 	.word	0x000000ff
        /*0320*/ 	.word	0x000000a8
        /*0324*/ 	.short	0x0100
        /*0326*/ 	.byte	0x08
	.zero		1


	//   ....[43]....
        /*0328*/ 	.word	0x00000500
        /*032c*/ 	.word	0x000000ff
        /*0330*/ 	.word	0x000001d0
        /*0334*/ 	.short	0x0100
        /*0336*/ 	.byte	0x08
	.zero		1


	//   ....[44]....
        /*0338*/ 	.word	0x00000510
        /*033c*/ 	.word	0x000000ff
        /*0340*/ 	.word	0x000000b0
        /*0344*/ 	.short	0x0100
        /*0346*/ 	.byte	0x08
	.zero		1


	//   ....[45]....
        /*0348*/ 	.word	0x00000520
        /*034c*/ 	.word	0x000000ff
        /*0350*/ 	.word	0x000001d8
        /*0354*/ 	.short	0x0100
        /*0356*/ 	.byte	0x08
	.zero		1


	//   ....[46]....
        /*0358*/ 	.word	0x00000530
        /*035c*/ 	.word	0x000000ff
        /*0360*/ 	.word	0x000000b8
        /*0364*/ 	.short	0x0100
        /*0366*/ 	.byte	0x08
	.zero		1


	//   ....[47]....
        /*0368*/ 	.word	0x00000540
        /*036c*/ 	.word	0x000000ff
        /*0370*/ 	.word	0x000001e0
        /*0374*/ 	.short	0x0100
        /*0376*/ 	.byte	0x08
	.zero		1


	//   ....[48]....
        /*0378*/ 	.word	0x00000550
        /*037c*/ 	.word	0x000000ff
        /*0380*/ 	.word	0x000000c0
        /*0384*/ 	.short	0x0100
        /*0386*/ 	.byte	0x08
	.zero		1


	//   ....[49]....
        /*0388*/ 	.word	0x00000560
        /*038c*/ 	.word	0x000000ff
        /*0390*/ 	.word	0x000001e8
        /*0394*/ 	.short	0x0100
        /*0396*/ 	.byte	0x08
	.zero		1


	//   ....[50]....
        /*0398*/ 	.word	0x00000570
        /*039c*/ 	.word	0x000000ff
        /*03a0*/ 	.word	0x000000c8
        /*03a4*/ 	.short	0x0100
        /*03a6*/ 	.byte	0x08
	.zero		1


	//   ....[51]....
        /*03a8*/ 	.word	0x00000580
        /*03ac*/ 	.word	0x000000ff
        /*03b0*/ 	.word	0x000001f0
        /*03b4*/ 	.short	0x0100
        /*03b6*/ 	.byte	0x08
	.zero		1


	//   ....[52]....
        /*03b8*/ 	.word	0x00000590
        /*03bc*/ 	.word	0x000000ff
        /*03c0*/ 	.word	0x000000d0
        /*03c4*/ 	.short	0x0100
        /*03c6*/ 	.byte	0x08
	.zero		1


	//   ....[53]....
        /*03c8*/ 	.word	0x000005a0
        /*03cc*/ 	.word	0x000000ff
        /*03d0*/ 	.word	0x000001f8
        /*03d4*/ 	.short	0x0100
        /*03d6*/ 	.byte	0x08
	.zero		1


	//   ....[54]....
        /*03d8*/ 	.word	0x000005b0
        /*03dc*/ 	.word	0x000000ff
        /*03e0*/ 	.word	0x000000d8
        /*03e4*/ 	.short	0x0100
        /*03e6*/ 	.byte	0x08
	.zero		1


	//   ....[55]....
        /*03e8*/ 	.word	0x000005c0
        /*03ec*/ 	.word	0x000000ff
        /*03f0*/ 	.word	0x00000200
        /*03f4*/ 	.short	0x0100
        /*03f6*/ 	.byte	0x08
	.zero		1


	//   ....[56]....
        /*03f8*/ 	.word	0x000005d0
        /*03fc*/ 	.word	0x000000ff
        /*0400*/ 	.word	0x000000e0
        /*0404*/ 	.short	0x0100
        /*0406*/ 	.byte	0x08
	.zero		1


	//   ....[57]....
        /*0408*/ 	.word	0x000005e0
        /*040c*/ 	.word	0x000000ff
        /*0410*/ 	.word	0x00000208
        /*0414*/ 	.short	0x0100
        /*0416*/ 	.byte	0x08
	.zero		1


	//   ....[58]....
        /*0418*/ 	.word	0x000005f0
        /*041c*/ 	.word	0x000000ff
        /*0420*/ 	.word	0x000000e8
        /*0424*/ 	.short	0x0100
        /*0426*/ 	.byte	0x08
	.zero		1


	//   ....[59]....
        /*0428*/ 	.word	0x00000600
        /*042c*/ 	.word	0x000000ff
        /*0430*/ 	.word	0x00000210
        /*0434*/ 	.short	0x0100
        /*0436*/ 	.byte	0x08
	.zero		1


	//   ....[60]....
        /*0438*/ 	.word	0x00000610
        /*043c*/ 	.word	0x000000ff
        /*0440*/ 	.word	0x000000f0
        /*0444*/ 	.short	0x0100
        /*0446*/ 	.byte	0x08
	.zero		1


	//   ....[61]....
        /*0448*/ 	.word	0x00000620
        /*044c*/ 	.word	0x000000ff
        /*0450*/ 	.word	0x00000218
        /*0454*/ 	.short	0x0100
        /*0456*/ 	.byte	0x08
	.zero		1


	//   ....[62]....
        /*0458*/ 	.word	0x00000630
        /*045c*/ 	.word	0x000000ff
        /*0460*/ 	.word	0x000000f8
        /*0464*/ 	.short	0x0100
        /*0466*/ 	.byte	0x08
	.zero		1


	//   ....[63]....
        /*0468*/ 	.word	0x00000640
        /*046c*/ 	.word	0x000000ff
        /*0470*/ 	.word	0x00000220
        /*0474*/ 	.short	0x0100
        /*0476*/ 	.byte	0x08
	.zero		1


	//   ....[64]....
        /*0478*/ 	.word	0x00000650
        /*047c*/ 	.word	0x000000ff
        /*0480*/ 	.word	0x00000100
        /*0484*/ 	.short	0x0100
        /*0486*/ 	.byte	0x08
	.zero		1


	//   ....[65]....
        /*0488*/ 	.word	0x00000660
        /*048c*/ 	.word	0x000000ff
        /*0490*/ 	.word	0x00000228
        /*0494*/ 	.short	0x0100
        /*0496*/ 	.byte	0x08
	.zero		1


	//   ....[66]....
        /*0498*/ 	.word	0x00000670
        /*049c*/ 	.word	0x000000ff
        /*04a0*/ 	.word	0x00000108
        /*04a4*/ 	.short	0x0100
        /*04a6*/ 	.byte	0x08
	.zero		1


	//   ....[67]....
        /*04a8*/ 	.word	0x00000680
        /*04ac*/ 	.word	0x000000ff
        /*04b0*/ 	.word	0x00000230
        /*04b4*/ 	.short	0x0100
        /*04b6*/ 	.byte	0x08
	.zero		1


	//   ....[68]....
        /*04b8*/ 	.word	0x00000690
        /*04bc*/ 	.word	0x000000ff
        /*04c0*/ 	.word	0x00000110
        /*04c4*/ 	.short	0x0100
        /*04c6*/ 	.byte	0x08
	.zero		1


	//   ....[69]....
        /*04c8*/ 	.word	0x000006a0
        /*04cc*/ 	.word	0x000000ff
        /*04d0*/ 	.word	0x00000238
        /*04d4*/ 	.short	0x0100
        /*04d6*/ 	.byte	0x08
	.zero		1


	//   ....[70]....
        /*04d8*/ 	.word	0x000006b0
        /*04dc*/ 	.word	0x000000ff
        /*04e0*/ 	.word	0x00000118
        /*04e4*/ 	.short	0x0100
        /*04e6*/ 	.byte	0x08
	.zero		1


	//   ....[71]....
        /*04e8*/ 	.word	0x000006c0
        /*04ec*/ 	.word	0x000000ff
        /*04f0*/ 	.word	0x00000240
        /*04f4*/ 	.short	0x0100
        /*04f6*/ 	.byte	0x08
	.zero		1


	//   ....[72]....
        /*04f8*/ 	.word	0x000006d0
        /*04fc*/ 	.word	0x000000ff
        /*0500*/ 	.word	0x00000120
        /*0504*/ 	.short	0x0100
        /*0506*/ 	.byte	0x08
	.zero		1


	//   ....[73]....
        /*0508*/ 	.word	0x000006e0
        /*050c*/ 	.word	0x000000ff
        /*0510*/ 	.word	0x00000248
        /*0514*/ 	.short	0x0100
        /*0516*/ 	.byte	0x08
	.zero		1


	//   ....[74]....
        /*0518*/ 	.word	0x00000b50
        /*051c*/ 	.word	0x000000ff
        /*0520*/ 	.word	0x00000260
        /*0524*/ 	.short	0x0100
        /*0526*/ 	.byte	0x06
	.zero		1


	//   ....[75]....
        /*0528*/ 	.word	0x00000be0
        /*052c*/ 	.word	0x000000ff
        /*0530*/ 	.word	0x00000268
        /*0534*/ 	.short	0x0100
        /*0536*/ 	.byte	0x06
	.zero		1


	//   ....[76]....
        /*0538*/ 	.word	0x000019f0
        /*053c*/ 	.word	0x000000ff
        /*0540*/ 	.word	0x00000000
        /*0544*/ 	.short	0x010a
        /*0546*/ 	.byte	0x06
	.zero		1


	//   ....[77]....
        /*0548*/ 	.word	0x00001a30
        /*054c*/ 	.word	0x000000ff
        /*0550*/ 	.word	0x00000000
        /*0554*/ 	.short	0x010a
        /*0556*/ 	.byte	0x06
	.zero		1


	//   ....[78]....
        /*0558*/ 	.word	0x00002020
        /*055c*/ 	.word	0x000000ff
        /*0560*/ 	.word	0x00000000
        /*0564*/ 	.short	0x010a
        /*0566*/ 	.byte	0x0c
	.zero		1


	//   ....[79]....
        /*0568*/ 	.word	0x00002060
        /*056c*/ 	.word	0x000000ff
        /*0570*/ 	.word	0x00000000
        /*0574*/ 	.short	0x010a
        /*0576*/ 	.byte	0x0c
	.zero		1


	//   ....[80]....
        /*0578*/ 	.word	0x00002440
        /*057c*/ 	.word	0x0000000a
        /*0580*/ 	.word	0x00000000
        /*0584*/ 	.short	0x0101
        /*0586*/ 	.byte	0x3f
	.zero		1


	//   ....[81]....
        /*0588*/ 	.word	0x00002900
        /*058c*/ 	.word	0x00000008
        /*0590*/ 	.word	0x00000000
        /*0594*/ 	.short	0x0101
        /*0596*/ 	.byte	0x3f
	.zero		1


	//   ....[82]....
        /*0598*/ 	.word	0x000062b0
        /*059c*/ 	.word	0x00000012
        /*05a0*/ 	.word	0x00000128
        /*05a4*/ 	.short	0x010a
        /*05a6*/ 	.byte	0x3f
	.zero		1


	//   ....[83]....
        /*05a8*/ 	.word	0x000066b0
        /*05ac*/ 	.word	0x00000008
        /*05b0*/ 	.word	0x00000268
        /*05b4*/ 	.short	0x0101
        /*05b6*/ 	.byte	0x3f
	.zero		1


	//   ....[84]....
        /*05b8*/ 	.word	0x00006d90
        /*05bc*/ 	.word	0x00000007
        /*05c0*/ 	.word	0x00000000
        /*05c4*/ 	.short	0x010a
        /*05c6*/ 	.byte	0x3f
	.zero		1


	//   ....[85]....
        /*05c8*/ 	.word	0x00006e10
        /*05cc*/ 	.word	0x00000006
        /*05d0*/ 	.word	0x00000000
        /*05d4*/ 	.short	0x010a
        /*05d6*/ 	.byte	0x3f
	.zero		1


	//   ....[86]....
        /*05d8*/ 	.word	0x00006ea0
        /*05dc*/ 	.word	0x00000007
        /*05e0*/ 	.word	0x00000000
        /*05e4*/ 	.short	0x010a
        /*05e6*/ 	.byte	0x3f
	.zero		1


	//   ....[87]....
        /*05e8*/ 	.word	0x00006f30
        /*05ec*/ 	.word	0x00000006
        /*05f0*/ 	.word	0x00000000
        /*05f4*/ 	.short	0x010a
        /*05f6*/ 	.byte	0x3f
	.zero		1


	//   ....[88]....
        /*05f8*/ 	.word	0x00006fc0
        /*05fc*/ 	.word	0x00000007
        /*0600*/ 	.word	0x00000000
        /*0604*/ 	.short	0x010a
        /*0606*/ 	.byte	0x3f
	.zero		1


	//   ....[89]....
        /*0608*/ 	.word	0x00007050
        /*060c*/ 	.word	0x00000006
        /*0610*/ 	.word	0x00000000
        /*0614*/ 	.short	0x010a
        /*0616*/ 	.byte	0x3f
	.zero		1


	//   ....[90]....
        /*0618*/ 	.word	0x000070e0
        /*061c*/ 	.word	0x00000007
        /*0620*/ 	.word	0x00000000
        /*0624*/ 	.short	0x010a
        /*0626*/ 	.byte	0x3f
	.zero		1


	//   ....[91]....
        /*0628*/ 	.word	0x00007170
        /*062c*/ 	.word	0x00000006
        /*0630*/ 	.word	0x00000000
        /*0634*/ 	.short	0x010a
        /*0636*/ 	.byte	0x3f
	.zero		1


	//   ....[92]....
        /*0638*/ 	.word	0x00007200
        /*063c*/ 	.word	0x00000007
        /*0640*/ 	.word	0x00000000
        /*0644*/ 	.short	0x010a
        /*0646*/ 	.byte	0x3f
	.zero		1


	//   ....[93]....
        /*0648*/ 	.word	0x00007290
        /*064c*/ 	.word	0x00000006
        /*0650*/ 	.word	0x00000000
        /*0654*/ 	.short	0x010a
        /*0656*/ 	.byte	0x3f
	.zero		1


	//   ....[94]....
        /*0658*/ 	.word	0x00007320
        /*065c*/ 	.word	0x00000007
        /*0660*/ 	.word	0x00000000
        /*0664*/ 	.short	0x010a
        /*0666*/ 	.byte	0x3f
	.zero		1


	//   ....[95]....
        /*0668*/ 	.word	0x000073b0
        /*066c*/ 	.word	0x00000006
        /*0670*/ 	.word	0x00000000
        /*0674*/ 	.short	0x010a
        /*0676*/ 	.byte	0x3f
	.zero		1


	//   ....[96]....
        /*0678*/ 	.word	0x00007440
        /*067c*/ 	.word	0x00000007
        /*0680*/ 	.word	0x00000000
        /*0684*/ 	.short	0x010a
        /*0686*/ 	.byte	0x3f
	.zero		1


	//   ....[97]....
        /*0688*/ 	.word	0x000074d0
        /*068c*/ 	.word	0x00000006
        /*0690*/ 	.word	0x00000000
        /*0694*/ 	.short	0x010a
        /*0696*/ 	.byte	0x3f
	.zero		1


	//   ....[98]....
        /*0698*/ 	.word	0x00007560
        /*069c*/ 	.word	0x00000007
        /*06a0*/ 	.word	0x00000000
        /*06a4*/ 	.short	0x010a
        /*06a6*/ 	.byte	0x3f
	.zero		1


	//   ....[99]....
        /*06a8*/ 	.word	0x000075f0
        /*06ac*/ 	.word	0x00000006
        /*06b0*/ 	.word	0x00000000
        /*06b4*/ 	.short	0x010a
        /*06b6*/ 	.byte	0x3f
	.zero		1


	//   ....[100]....
        /*06b8*/ 	.word	0x00007680
        /*06bc*/ 	.word	0x00000007
        /*06c0*/ 	.word	0x00000000
        /*06c4*/ 	.short	0x010a
        /*06c6*/ 	.byte	0x3f
	.zero		1


	//   ....[101]....
        /*06c8*/ 	.word	0x00007710
        /*06cc*/ 	.word	0x00000006
        /*06d0*/ 	.word	0x00000000
        /*06d4*/ 	.short	0x010a
        /*06d6*/ 	.byte	0x3f
	.zero		1


	//   ....[102]....
        /*06d8*/ 	.word	0x000077a0
        /*06dc*/ 	.word	0x00000007
        /*06e0*/ 	.word	0x00000000
        /*06e4*/ 	.short	0x010a
        /*06e6*/ 	.byte	0x3f
	.zero		1


	//   ....[103]....
        /*06e8*/ 	.word	0x00007830
        /*06ec*/ 	.word	0x00000006
        /*06f0*/ 	.word	0x00000000
        /*06f4*/ 	.short	0x010a
        /*06f6*/ 	.byte	0x3f
	.zero		1


	//   ....[104]....
        /*06f8*/ 	.word	0x000078c0
        /*06fc*/ 	.word	0x00000007
        /*0700*/ 	.word	0x00000000
        /*0704*/ 	.short	0x010a
        /*0706*/ 	.byte	0x3f
	.zero		1


	//   ....[105]....
        /*0708*/ 	.word	0x00007950
        /*070c*/ 	.word	0x00000006
        /*0710*/ 	.word	0x00000000
        /*0714*/ 	.short	0x010a
        /*0716*/ 	.byte	0x3f
	.zero		1


	//   ....[106]....
        /*0718*/ 	.word	0x000079e0
        /*071c*/ 	.word	0x00000007
        /*0720*/ 	.word	0x00000000
        /*0724*/ 	.short	0x010a
        /*0726*/ 	.byte	0x3f
	.zero		1


	//   ....[107]....
        /*0728*/ 	.word	0x00007a70
        /*072c*/ 	.word	0x00000006
        /*0730*/ 	.word	0x00000000
        /*0734*/ 	.short	0x010a
        /*0736*/ 	.byte	0x3f
	.zero		1


	//   ....[108]....
        /*0738*/ 	.word	0x00007b00
        /*073c*/ 	.word	0x00000007
        /*0740*/ 	.word	0x00000000
        /*0744*/ 	.short	0x010a
        /*0746*/ 	.byte	0x3f
	.zero		1


	//   ....[109]....
        /*0748*/ 	.word	0x00007b90
        /*074c*/ 	.word	0x00000006
        /*0750*/ 	.word	0x00000000
        /*0754*/ 	.short	0x010a
        /*0756*/ 	.byte	0x3f
	.zero		1


	//   ....[110]....
        /*0758*/ 	.word	0x00007c20
        /*075c*/ 	.word	0x00000007
        /*0760*/ 	.word	0x00000000
        /*0764*/ 	.short	0x010a
        /*0766*/ 	.byte	0x3f
	.zero		1


	//   ....[111]....
        /*0768*/ 	.word	0x00007cb0
        /*076c*/ 	.word	0x00000006
        /*0770*/ 	.word	0x00000000
        /*0774*/ 	.short	0x010a
        /*0776*/ 	.byte	0x3f
	.zero		1


	//   ....[112]....
        /*0778*/ 	.word	0x00007d40
        /*077c*/ 	.word	0x00000007
        /*0780*/ 	.word	0x00000000
        /*0784*/ 	.short	0x010a
        /*0786*/ 	.byte	0x3f
	.zero		1


	//   ....[113]....
        /*0788*/ 	.word	0x00007dd0
        /*078c*/ 	.word	0x00000006
        /*0790*/ 	.word	0x00000000
        /*0794*/ 	.short	0x010a
        /*0796*/ 	.byte	0x3f
	.zero		1


	//   ....[114]....
        /*0798*/ 	.word	0x00007e60
        /*079c*/ 	.word	0x00000007
        /*07a0*/ 	.word	0x00000000
        /*07a4*/ 	.short	0x010a
        /*07a6*/ 	.byte	0x3f
	.zero		1


	//   ....[115]....
        /*07a8*/ 	.word	0x00007ef0
        /*07ac*/ 	.word	0x00000006
        /*07b0*/ 	.word	0x00000000
        /*07b4*/ 	.short	0x010a
        /*07b6*/ 	.byte	0x3f
	.zero		1


	//   ....[116]....
        /*07b8*/ 	.word	0x00007f80
        /*07bc*/ 	.word	0x00000007
        /*07c0*/ 	.word	0x00000000
        /*07c4*/ 	.short	0x010a
        /*07c6*/ 	.byte	0x3f
	.zero		1


	//   ....[117]....
        /*07c8*/ 	.word	0x00008010
        /*07cc*/ 	.word	0x00000006
        /*07d0*/ 	.word	0x00000000
        /*07d4*/ 	.short	0x010a
        /*07d6*/ 	.byte	0x3f
	.zero		1


	//   ....[118]....
        /*07d8*/ 	.word	0x000080a0
        /*07dc*/ 	.word	0x00000007
        /*07e0*/ 	.word	0x00000000
        /*07e4*/ 	.short	0x010a
        /*07e6*/ 	.byte	0x3f
	.zero		1


	//   ....[119]....
        /*07e8*/ 	.word	0x00008130
        /*07ec*/ 	.word	0x00000006
        /*07f0*/ 	.word	0x00000000
        /*07f4*/ 	.short	0x010a
        /*07f6*/ 	.byte	0x3f
	.zero		1


	//   ....[120]....
        /*07f8*/ 	.word	0x000081c0
        /*07fc*/ 	.word	0x00000005
        /*0800*/ 	.word	0x00000000
        /*0804*/ 	.short	0x010a
        /*0806*/ 	.byte	0x3f
	.zero		1


	//   ....[121]....
        /*0808*/ 	.word	0x00008230
        /*080c*/ 	.word	0x00000009
        /*0810*/ 	.word	0x00000000
        /*0814*/ 	.short	0x010a
        /*0816*/ 	.byte	0x3f
	.zero		1


	//   ....[122]....
        /*0818*/ 	.word	0x00008290
        /*081c*/ 	.word	0x0000000b
        /*0820*/ 	.word	0x00000000
        /*0824*/ 	.short	0x010a
        /*0826*/ 	.byte	0x3f
	.zero		1


	//   ....[123]....
        /*0828*/ 	.word	0x00008360
        /*082c*/ 	.word	0x00000012
        /*0830*/ 	.word	0x00000128
        /*0834*/ 	.short	0x010a
        /*0836*/ 	.byte	0x3f
	.zero		1


	//   ....[124]....
        /*0838*/ 	.word	0x00008430
        /*083c*/ 	.word	0x00000007
        /*0840*/ 	.word	0x00000000
        /*0844*/ 	.short	0x010a
        /*0846*/ 	.byte	0x3f
	.zero		1


	//   ....[125]....
        /*0848*/ 	.word	0x00008480
        /*084c*/ 	.word	0x00000006
        /*0850*/ 	.word	0x00000000
        /*0854*/ 	.short	0x010a
        /*0856*/ 	.byte	0x3f
	.zero		1


	//   ....[126]....
        /*0858*/ 	.word	0x000084d0
        /*085c*/ 	.word	0x00000007
        /*0860*/ 	.word	0x00000000
        /*0864*/ 	.short	0x010a
        /*0866*/ 	.byte	0x3f
	.zero		1


	//   ....[127]....
        /*0868*/ 	.word	0x00008520
        /*086c*/ 	.word	0x00000006
        /*0870*/ 	.word	0x00000000
        /*0874*/ 	.short	0x010a
        /*0876*/ 	.byte	0x3f
	.zero		1


	//   ....[128]....
        /*0878*/ 	.word	0x00008570
        /*087c*/ 	.word	0x00000007
        /*0880*/ 	.word	0x00000000
        /*0884*/ 	.short	0x010a
        /*0886*/ 	.byte	0x3f
	.zero		1


	//   ....[129]....
        /*0888*/ 	.word	0x000085c0
        /*088c*/ 	.word	0x00000006
        /*0890*/ 	.word	0x00000000
        /*0894*/ 	.short	0x010a
        /*0896*/ 	.byte	0x3f
	.zero		1


	//   ....[130]....
        /*0898*/ 	.word	0x00008610
        /*089c*/ 	.word	0x00000007
        /*08a0*/ 	.word	0x00000000
        /*08a4*/ 	.short	0x010a
        /*08a6*/ 	.byte	0x3f
	.zero		1


	//   ....[131]....
        /*08a8*/ 	.word	0x00008660
        /*08ac*/ 	.word	0x00000006
        /*08b0*/ 	.word	0x00000000
        /*08b4*/ 	.short	0x010a
        /*08b6*/ 	.byte	0x3f
	.zero		1


	//   ....[132]....
        /*08b8*/ 	.word	0x000086b0
        /*08bc*/ 	.word	0x00000007
        /*08c0*/ 	.word	0x00000000
        /*08c4*/ 	.short	0x010a
        /*08c6*/ 	.byte	0x3f
	.zero		1


	//   ....[133]....
        /*08c8*/ 	.word	0x00008700
        /*08cc*/ 	.word	0x00000006
        /*08d0*/ 	.word	0x00000000
        /*08d4*/ 	.short	0x010a
        /*08d6*/ 	.byte	0x3f
	.zero		1


	//   ....[134]....
        /*08d8*/ 	.word	0x00008750
        /*08dc*/ 	.word	0x00000007
        /*08e0*/ 	.word	0x00000000
        /*08e4*/ 	.short	0x010a
        /*08e6*/ 	.byte	0x3f
	.zero		1


	//   ....[135]....
        /*08e8*/ 	.word	0x000087a0
        /*08ec*/ 	.word	0x00000006
        /*08f0*/ 	.word	0x00000000
        /*08f4*/ 	.short	0x010a
        /*08f6*/ 	.byte	0x3f
	.zero		1


	//   ....[136]....
        /*08f8*/ 	.word	0x000087f0
        /*08fc*/ 	.word	0x00000007
        /*0900*/ 	.word	0x00000000
        /*0904*/ 	.short	0x010a
        /*0906*/ 	.byte	0x3f
	.zero		1


	//   ....[137]....
        /*0908*/ 	.word	0x00008840
        /*090c*/ 	.word	0x00000006
        /*0910*/ 	.word	0x00000000
        /*0914*/ 	.short	0x010a
        /*0916*/ 	.byte	0x3f
	.zero		1


	//   ....[138]....
        /*0918*/ 	.word	0x00008890
        /*091c*/ 	.word	0x00000007
        /*0920*/ 	.word	0x00000000
        /*0924*/ 	.short	0x010a
        /*0926*/ 	.byte	0x3f
	.zero		1


	//   ....[139]....
        /*0928*/ 	.word	0x000088e0
        /*092c*/ 	.word	0x00000006
        /*0930*/ 	.word	0x00000000
        /*0934*/ 	.short	0x010a
        /*0936*/ 	.byte	0x3f
	.zero		1


	//   ....[140]....
        /*0938*/ 	.word	0x00008930
        /*093c*/ 	.word	0x00000007
        /*0940*/ 	.word	0x00000000
        /*0944*/ 	.short	0x010a
        /*0946*/ 	.byte	0x3f
	.zero		1


	//   ....[141]....
        /*0948*/ 	.word	0x00008980
        /*094c*/ 	.word	0x00000006
        /*0950*/ 	.word	0x00000000
        /*0954*/ 	.short	0x010a
        /*0956*/ 	.byte	0x3f
	.zero		1


	//   ....[142]....
        /*0958*/ 	.word	0x000089d0
        /*095c*/ 	.word	0x00000007
        /*0960*/ 	.word	0x00000000
        /*0964*/ 	.short	0x010a
        /*0966*/ 	.byte	0x3f
	.zero		1


	//   ....[143]....
        /*0968*/ 	.word	0x00008a20
        /*096c*/ 	.word	0x00000006
        /*0970*/ 	.word	0x00000000
        /*0974*/ 	.short	0x010a
        /*0976*/ 	.byte	0x3f
	.zero		1


	//   ....[144]....
        /*0978*/ 	.word	0x00008a70
        /*097c*/ 	.word	0x00000007
        /*0980*/ 	.word	0x00000000
        /*0984*/ 	.short	0x010a
        /*0986*/ 	.byte	0x3f
	.zero		1


	//   ....[145]....
        /*0988*/ 	.word	0x00008ac0
        /*098c*/ 	.word	0x00000006
        /*0990*/ 	.word	0x00000000
        /*0994*/ 	.short	0x010a
        /*0996*/ 	.byte	0x3f
	.zero		1


	//   ....[146]....
        /*0998*/ 	.word	0x00008b10
        /*099c*/ 	.word	0x00000007
        /*09a0*/ 	.word	0x00000000
        /*09a4*/ 	.short	0x010a
        /*09a6*/ 	.byte	0x3f
	.zero		1


	//   ....[147]....
        /*09a8*/ 	.word	0x00008b60
        /*09ac*/ 	.word	0x00000006
        /*09b0*/ 	.word	0x00000000
        /*09b4*/ 	.short	0x010a
        /*09b6*/ 	.byte	0x3f
	.zero		1


	//   ....[148]....
        /*09b8*/ 	.word	0x00008bb0
        /*09bc*/ 	.word	0x00000007
        /*09c0*/ 	.word	0x00000000
        /*09c4*/ 	.short	0x010a
        /*09c6*/ 	.byte	0x3f
	.zero		1


	//   ....[149]....
        /*09c8*/ 	.word	0x00008c00
        /*09cc*/ 	.word	0x00000006
        /*09d0*/ 	.word	0x00000000
        /*09d4*/ 	.short	0x010a
        /*09d6*/ 	.byte	0x3f
	.zero		1


	//   ....[150]....
        /*09d8*/ 	.word	0x00008c50
        /*09dc*/ 	.word	0x00000007
        /*09e0*/ 	.word	0x00000000
        /*09e4*/ 	.short	0x010a
        /*09e6*/ 	.byte	0x3f
	.zero		1


	//   ....[151]....
        /*09e8*/ 	.word	0x00008ca0
        /*09ec*/ 	.word	0x00000006
        /*09f0*/ 	.word	0x00000000
        /*09f4*/ 	.short	0x010a
        /*09f6*/ 	.byte	0x3f
	.zero		1


	//   ....[152]....
        /*09f8*/ 	.word	0x00008cf0
        /*09fc*/ 	.word	0x00000007
        /*0a00*/ 	.word	0x00000000
        /*0a04*/ 	.short	0x010a
        /*0a06*/ 	.byte	0x3f
	.zero		1


	//   ....[153]....
        /*0a08*/ 	.word	0x00008d40
        /*0a0c*/ 	.word	0x00000006
        /*0a10*/ 	.word	0x00000000
        /*0a14*/ 	.short	0x010a
        /*0a16*/ 	.byte	0x3f
	.zero		1


	//   ....[154]....
        /*0a18*/ 	.word	0x00008d90
        /*0a1c*/ 	.word	0x00000007
        /*0a20*/ 	.word	0x00000000
        /*0a24*/ 	.short	0x010a
        /*0a26*/ 	.byte	0x3f
	.zero		1


	//   ....[155]....
        /*0a28*/ 	.word	0x00008de0
        /*0a2c*/ 	.word	0x00000006
        /*0a30*/ 	.word	0x00000000
        /*0a34*/ 	.short	0x010a
        /*0a36*/ 	.byte	0x3f
	.zero		1


	//   ....[156]....
        /*0a38*/ 	.word	0x00008e30
        /*0a3c*/ 	.word	0x00000007
        /*0a40*/ 	.word	0x00000000
        /*0a44*/ 	.short	0x010a
        /*0a46*/ 	.byte	0x3f
	.zero		1


	//   ....[157]....
        /*0a48*/ 	.word	0x00008e80
        /*0a4c*/ 	.word	0x00000006
        /*0a50*/ 	.word	0x00000000
        /*0a54*/ 	.short	0x010a
        /*0a56*/ 	.byte	0x3f
	.zero		1


	//   ....[158]....
        /*0a58*/ 	.word	0x00008ed0
        /*0a5c*/ 	.word	0x00000007
        /*0a60*/ 	.word	0x00000000
        /*0a64*/ 	.short	0x010a
        /*0a66*/ 	.byte	0x3f
	.zero		1


	//   ....[159]....
        /*0a68*/ 	.word	0x00008f20
        /*0a6c*/ 	.word	0x00000006
        /*0a70*/ 	.word	0x00000000
        /*0a74*/ 	.short	0x010a
        /*0a76*/ 	.byte	0x3f
	.zero		1


	//----- nvinfo : EIATTR_NUM_MBARRIERS
	.align		4
.L_28:
        /*0a78*/ 	.byte	0x03, 0x38
        /*0a7a*/ 	.short	0x004c


	//----- nvinfo : EIATTR_EXIT_INSTR_OFFSETS
	.align		4
        /*0a7c*/ 	.byte	0x04, 0x1c
        /*0a7e*/ 	.short	(.L_30 - .L_29)


	//   ....[0]....
.L_29:
        /*0a80*/ 	.word	0x00000da0


	//   ....[1]....
        /*0a84*/ 	.word	0x00001580


	//   ....[2]....
        /*0a88*/ 	.word	0x000058f0


	//   ....[3]....
        /*0a8c*/ 	.word	0x00005e50


	//   ....[4]....
        /*0a90*/ 	.word	0x00008210


	//----- nvinfo : EIATTR_MAX_THREADS
	.align		4
.L_30:
        /*0a94*/ 	.byte	0x04, 0x05
        /*0a96*/ 	.short	(.L_32 - .L_31)
.L_31:
        /*0a98*/ 	.word	0x00000180
        /*0a9c*/ 	.word	0x00000001
        /*0aa0*/ 	.word	0x00000001


	//----- nvinfo : EIATTR_CRS_STACK_SIZE
	.align		4
.L_32:
        /*0aa4*/ 	.byte	0x04, 0x1e
        /*0aa6*/ 	.short	(.L_34 - .L_33)
.L_33:
        /*0aa8*/ 	.word	0x00000000


	//----- nvinfo : EIATTR_CBANK_PARAM_SIZE
	.align		4
.L_34:
        /*0aac*/ 	.byte	0x03, 0x19
        /*0aae*/ 	.short	0x0470


	//----- nvinfo : EIATTR_PARAM_CBANK
	.align		4
        /*0ab0*/ 	.byte	0x04, 0x0a
        /*0ab2*/ 	.short	(.L_36 - .L_35)
	.align		4
.L_35:
        /*0ab4*/ 	.word	index@(.nv.constant0._ZN7cutlass13device_kernelINS_4gemm6kernel13GemmUniversalIN4cute5tupleIJiiiiEEENS1_10collective13CollectiveMmaINS1_37MainloopSm90TmaGmmaWarpSpecializedFP8ILi37ENS5_IJNS4_1CILi2EEESB_NSA_ILi1EEEEEENS1_35KernelTmaWarpSpecializedCooperativeEEENS5_IJNSA_ILi128EEENSA_ILi64EEENSA_ILi32EEEEEENS_12float_e4m3_tENS5_IJlSC_lEEESK_SL_NS4_8TiledMMAINS4_8MMA_AtomIJNS4_4SM904GMMA30MMA_64x64x32_F32E4M3E4M3_SS_TNILNSP_7ScaleInE1ELSR_1EEEEEENS4_6LayoutINS5_IJSB_SC_SC_EEENS5_IJSC_NSA_ILi0EEESW_EEEEENS5_IJNS4_10UnderscoreESZ_SZ_EEEEENS4_23SM90_TMA_LOAD_MULTICASTENS4_14ComposedLayoutINS4_7SwizzleILi1ELi4ELi3EEENS4_18smem_ptr_flag_bitsILi8EEENSU_INS5_IJNSA_ILi8EEESI_EEENS5_IJSI_SC_EEEEEEEvNS4_8identityES12_S1C_vS1D_EENS_8epilogue10collective6detail29Sm90TmaWarpSpecializedAdapterINS1G_15DefaultEpilogueISK_SL_SL_NS1F_6thread17LinearCombinationISK_Li1EffLNS1K_9ScaleType4KindE0ELNS_15FloatRoundStyleE2ESK_EENS1_15EpilogueDefaultEEEEEvvEEEEvNT_6ParamsE)
        /*0ab8*/ 	.short	0x0210
        /*0aba*/ 	.short	0x0470


	//----- nvinfo : EIATTR_SW_WAR
	.align		4
.L_36:
        /*0abc*/ 	.byte	0x04, 0x36
        /*0abe*/ 	.short	(.L_38 - .L_37)
.L_37:
        /*0ac0*/ 	.word	0x00000008
.L_38:


//--------------------- .nv.callgraph             --------------------------
	.section	.nv.callgraph,"",@"SHT_CUDA_CALLGRAPH"
	.align	4
	.sectionentsize	8
	.align		4
        /*0000*/ 	.word	0x00000000
	.align		4
        /*0004*/ 	.word	0xffffffff
	.align		4
        /*0008*/ 	.word	0x00000000
	.align		4
        /*000c*/ 	.word	0xfffffffe
	.align		4
        /*0010*/ 	.word	0x00000000
	.align		4
        /*0014*/ 	.word	0xfffffffd
	.align		4
        /*0018*/ 	.word	0x00000000
	.align		4
        /*001c*/ 	.word	0xfffffffc


//--------------------- .nv.constant4             --------------------------
	.section	.nv.constant4,"a",@progbits
	.align	8
	.align		8
.nv.constant4:
        /*0000*/ 	.dword	_ZN40_INTERNAL_397c7397_4_k_cu_fb4939ab_249144cuda3std3__45__cpo5beginE
	.align		8
        /*0008*/ 	.dword	_ZN40_INTERNAL_397c7397_4_k_cu_fb4939ab_249144cuda3std3__45__cpo3endE
	.align		8
        /*0010*/ 	.dword	_ZN40_INTERNAL_397c7397_4_k_cu_fb4939ab_249144cuda3std3__45__cpo6cbeginE
	.align		8
        /*0018*/ 	.dword	_ZN40_INTERNAL_397c7397_4_k_cu_fb4939ab_249144cuda3std3__45__cpo4cendE
	.align		8
        /*0020*/ 	.dword	_ZN40_INTERNAL_397c7397_4_k_cu_fb4939ab_249144cuda3std3__442_GLOBAL__N__397c7397_4_k_cu_fb4939ab_249146ignoreE
	.align		8
        /*0028*/ 	.dword	_ZN40_INTERNAL_397c7397_4_k_cu_fb4939ab_249144cuda3std3__419piecewise_constructE
	.align		8
        /*0030*/ 	.dword	_ZN40_INTERNAL_397c7397_4_k_cu_fb4939ab_249144cuda3std3__48in_placeE
	.align		8
        /*0038*/ 	.dword	_ZN40_INTERNAL_397c7397_4_k_cu_fb4939ab_249144cuda3std6ranges3__45__cpo4swapE
	.align		8
        /*0040*/ 	.dword	_ZN40_INTERNAL_397c7397_4_k_cu_fb4939ab_249144cuda3std6ranges3__45__cpo9iter_moveE
	.align		8
        /*0048*/ 	.dword	_ZN40_INTERNAL_397c7397_4_k_cu_fb4939ab_249144cute7productE
	.align		8
        /*0050*/ 	.dword	_ZN40_INTERNAL_397c7397_4_k_cu_fb4939ab_249144cute1_E


//--------------------- .text._ZN7cutlass13device_kernelINS_4gemm6kernel13GemmUniversalIN4cute5tupleIJiiiiEEENS1_10collective13CollectiveMmaINS1_37MainloopSm90TmaGmmaWarpSpecializedFP8ILi37ENS5_IJNS4_1CILi2EEESB_NSA_ILi1EEEEEENS1_35KernelTmaWarpSpecializedCooperativeEEENS5_IJNSA_ILi128EEENSA_ILi64EEENSA_ILi32EEEEEENS_12float_e4m3_tENS5_IJlSC_lEEESK_SL_NS4_8TiledMMAINS4_8MMA_AtomIJNS4_4SM904GMMA30MMA_64x64x32_F32E4M3E4M3_SS_TNILNSP_7ScaleInE1ELSR_1EEEEEENS4_6LayoutINS5_IJSB_SC_SC_EEENS5_IJSC_NSA_ILi0EEESW_EEEEENS5_IJNS4_10UnderscoreESZ_SZ_EEEEENS4_23SM90_TMA_LOAD_MULTICASTENS4_14ComposedLayoutINS4_7SwizzleILi1ELi4ELi3EEENS4_18smem_ptr_flag_bitsILi8EEENSU_INS5_IJNSA_ILi8EEESI_EEENS5_IJSI_SC_EEEEEEEvNS4_8identityES12_S1C_vS1D_EENS_8epilogue10collective6detail29Sm90TmaWarpSpecializedAdapterINS1G_15DefaultEpilogueISK_SL_SL_NS1F_6thread17LinearCombinationISK_Li1EffLNS1K_9ScaleType4KindE0ELNS_15FloatRoundStyleE2ESK_EENS1_15EpilogueDefaultEEEEEvvEEEEvNT_6ParamsE --------------------------
	.section	.text._ZN7cutlass13device_kernelINS_4gemm6kernel13GemmUniversalIN4cute5tupleIJiiiiEEENS1_10collective13CollectiveMmaINS1_37MainloopSm90TmaGmmaWarpSpecializedFP8ILi37ENS5_IJNS4_1CILi2EEESB_NSA_ILi1EEEEEENS1_35KernelTmaWarpSpecializedCooperativeEEENS5_IJNSA_ILi128EEENSA_ILi64EEENSA_ILi32EEEEEENS_12float_e4m3_tENS5_IJlSC_lEEESK_SL_NS4_8TiledMMAINS4_8MMA_AtomIJNS4_4SM904GMMA30MMA_64x64x32_F32E4M3E4M3_SS_TNILNSP_7ScaleInE1ELSR_1EEEEEENS4_6LayoutINS5_IJSB_SC_SC_EEENS5_IJSC_NSA_ILi0EEESW_EEEEENS5_IJNS4_10UnderscoreESZ_SZ_EEEEENS4_23SM90_TMA_LOAD_MULTICASTENS4_14ComposedLayoutINS4_7SwizzleILi1ELi4ELi3EEENS4_18smem_ptr_flag_bitsILi8EEENSU_INS5_IJNSA_ILi8EEESI_EEENS5_IJSI_SC_EEEEEEEvNS4_8identityES12_S1C_vS1D_EENS_8epilogue10collective6detail29Sm90TmaWarpSpecializedAdapterINS1G_15DefaultEpilogueISK_SL_SL_NS1F_6thread17LinearCombinationISK_Li1EffLNS1K_9ScaleType4KindE0ELNS_15FloatRoundStyleE2ESK_EENS1_15EpilogueDefaultEEEEEvvEEEEvNT_6ParamsE,"ax",@progbits
	.align	128
.text._ZN7cutlass13device_kernelINS_4gemm6kernel13GemmUniversalIN4cute5tupleIJiiiiEEENS1_10collective13CollectiveMmaINS1_37MainloopSm90TmaGmmaWarpSpecializedFP8ILi37ENS5_IJNS4_1CILi2EEESB_NSA_ILi1EEEEEENS1_35KernelTmaWarpSpecializedCooperativeEEENS5_IJNSA_ILi128EEENSA_ILi64EEENSA_ILi32EEEEEENS_12float_e4m3_tENS5_IJlSC_lEEESK_SL_NS4_8TiledMMAINS4_8MMA_AtomIJNS4_4SM904GMMA30MMA_64x64x32_F32E4M3E4M3_SS_TNILNSP_7ScaleInE1ELSR_1EEEEEENS4_6LayoutINS5_IJSB_SC_SC_EEENS5_IJSC_NSA_ILi0EEESW_EEEEENS5_IJNS4_10UnderscoreESZ_SZ_EEEEENS4_23SM90_TMA_LOAD_MULTICASTENS4_14ComposedLayoutINS4_7SwizzleILi1ELi4ELi3EEENS4_18smem_ptr_flag_bitsILi8EEENSU_INS5_IJNSA_ILi8EEESI_EEENS5_IJSI_SC_EEEEEEEvNS4_8identityES12_S1C_vS1D_EENS_8epilogue10collective6detail29Sm90TmaWarpSpecializedAdapterINS1G_15DefaultEpilogueISK_SL_SL_NS1F_6thread17LinearCombinationISK_Li1EffLNS1K_9ScaleType4KindE0ELNS_15FloatRoundStyleE2ESK_EENS1_15EpilogueDefaultEEEEEvvEEEEvNT_6ParamsE:
        .type           _ZN7cutlass13device_kernelINS_4gemm6kernel13GemmUniversalIN4cute5tupleIJiiiiEEENS1_10collective13CollectiveMmaINS1_37MainloopSm90TmaGmmaWarpSpecializedFP8ILi37ENS5_IJNS4_1CILi2EEESB_NSA_ILi1EEEEEENS1_35KernelTmaWarpSpecializedCooperativeEEENS5_IJNSA_ILi128EEENSA_ILi64EEENSA_ILi32EEEEEENS_12float_e4m3_tENS5_IJlSC_lEEESK_SL_NS4_8TiledMMAINS4_8MMA_AtomIJNS4_4SM904GMMA30MMA_64x64x32_F32E4M3E4M3_SS_TNILNSP_7ScaleInE1ELSR_1EEEEEENS4_6LayoutINS5_IJSB_SC_SC_EEENS5_IJSC_NSA_ILi0EEESW_EEEEENS5_IJNS4_10UnderscoreESZ_SZ_EEEEENS4_23SM90_TMA_LOAD_MULTICASTENS4_14ComposedLayoutINS4_7SwizzleILi1ELi4ELi3EEENS4_18smem_ptr_flag_bitsILi8EEENSU_INS5_IJNSA_ILi8EEESI_EEENS5_IJSI_SC_EEEEEEEvNS4_8identityES12_S1C_vS1D_EENS_8epilogue10collective6detail29Sm90TmaWarpSpecializedAdapterINS1G_15DefaultEpilogueISK_SL_SL_NS1F_6thread17LinearCombinationISK_Li1EffLNS1K_9ScaleType4KindE0ELNS_15FloatRoundStyleE2ESK_EENS1_15EpilogueDefaultEEEEEvvEEEEvNT_6ParamsE,@function
        .size           _ZN7cutlass13device_kernelINS_4gemm6kernel13GemmUniversalIN4cute5tupleIJiiiiEEENS1_10collective13CollectiveMmaINS1_37MainloopSm90TmaGmmaWarpSpecializedFP8ILi37ENS5_IJNS4_1CILi2EEESB_NSA_ILi1EEEEEENS1_35KernelTmaWarpSpecializedCooperativeEEENS5_IJNSA_ILi128EEENSA_ILi64EEENSA_ILi32EEEEEENS_12float_e4m3_tENS5_IJlSC_lEEESK_SL_NS4_8TiledMMAINS4_8MMA_AtomIJNS4_4SM904GMMA30MMA_64x64x32_F32E4M3E4M3_SS_TNILNSP_7ScaleInE1ELSR_1EEEEEENS4_6LayoutINS5_IJSB_SC_SC_EEENS5_IJSC_NSA_ILi0EEESW_EEEEENS5_IJNS4_10UnderscoreESZ_SZ_EEEEENS4_23SM90_TMA_LOAD_MULTICASTENS4_14ComposedLayoutINS4_7SwizzleILi1ELi4ELi3EEENS4_18smem_ptr_flag_bitsILi8EEENSU_INS5_IJNSA_ILi8EEESI_EEENS5_IJSI_SC_EEEEEEEvNS4_8identityES12_S1C_vS1D_EENS_8epilogue10collective6detail29Sm90TmaWarpSpecializedAdapterINS1G_15DefaultEpilogueISK_SL_SL_NS1F_6thread17LinearCombinationISK_Li1EffLNS1K_9ScaleType4KindE0ELNS_15FloatRoundStyleE2ESK_EENS1_15EpilogueDefaultEEEEEvvEEEEvNT_6ParamsE,(.L_x_209 - _ZN7cutlass13device_kernelINS_4gemm6kernel13GemmUniversalIN4cute5tupleIJiiiiEEENS1_10collective13CollectiveMmaINS1_37MainloopSm90TmaGmmaWarpSpecializedFP8ILi37ENS5_IJNS4_1CILi2EEESB_NSA_ILi1EEEEEENS1_35KernelTmaWarpSpecializedCooperativeEEENS5_IJNSA_ILi128EEENSA_ILi64EEENSA_ILi32EEEEEENS_12float_e4m3_tENS5_IJlSC_lEEESK_SL_NS4_8TiledMMAINS4_8MMA_AtomIJNS4_4SM904GMMA30MMA_64x64x32_F32E4M3E4M3_SS_TNILNSP_7ScaleInE1ELSR_1EEEEEENS4_6LayoutINS5_IJSB_SC_SC_EEENS5_IJSC_NSA_ILi0EEESW_EEEEENS5_IJNS4_10UnderscoreESZ_SZ_EEEEENS4_23SM90_TMA_LOAD_MULTICASTENS4_14ComposedLayoutINS4_7SwizzleILi1ELi4ELi3EEENS4_18smem_ptr_flag_bitsILi8EEENSU_INS5_IJNSA_ILi8EEESI_EEENS5_IJSI_SC_EEEEEEEvNS4_8identityES12_S1C_vS1D_EENS_8epilogue10collective6detail29Sm90TmaWarpSpecializedAdapterINS1G_15DefaultEpilogueISK_SL_SL_NS1F_6thread17LinearCombinationISK_Li1EffLNS1K_9ScaleType4KindE0ELNS_15FloatRoundStyleE2ESK_EENS1_15EpilogueDefaultEEEEEvvEEEEvNT_6ParamsE)
        .other          _ZN7cutlass13device_kernelINS_4gemm6kernel13GemmUniversalIN4cute5tupleIJiiiiEEENS1_10collective13CollectiveMmaINS1_37MainloopSm90TmaGmmaWarpSpecializedFP8ILi37ENS5_IJNS4_1CILi2EEESB_NSA_ILi1EEEEEENS1_35KernelTmaWarpSpecializedCooperativeEEENS5_IJNSA_ILi128EEENSA_ILi64EEENSA_ILi32EEEEEENS_12float_e4m3_tENS5_IJlSC_lEEESK_SL_NS4_8TiledMMAINS4_8MMA_AtomIJNS4_4SM904GMMA30MMA_64x64x32_F32E4M3E4M3_SS_TNILNSP_7ScaleInE1ELSR_1EEEEEENS4_6LayoutINS5_IJSB_SC_SC_EEENS5_IJSC_NSA_ILi0EEESW_EEEEENS5_IJNS4_10UnderscoreESZ_SZ_EEEEENS4_23SM90_TMA_LOAD_MULTICASTENS4_14ComposedLayoutINS4_7SwizzleILi1ELi4ELi3EEENS4_18smem_ptr_flag_bitsILi8EEENSU_INS5_IJNSA_ILi8EEESI_EEENS5_IJSI_SC_EEEEEEEvNS4_8identityES12_S1C_vS1D_EENS_8epilogue10collective6detail29Sm90TmaWarpSpecializedAdapterINS1G_15DefaultEpilogueISK_SL_SL_NS1F_6thread17LinearCombinationISK_Li1EffLNS1K_9ScaleType4KindE0ELNS_15FloatRoundStyleE2ESK_EENS1_15EpilogueDefaultEEEEEvvEEEEvNT_6ParamsE,@"STO_CUDA_ENTRY STV_DEFAULT"
_ZN7cutlass13device_kernelINS_4gemm6kernel13GemmUniversalIN4cute5tupleIJiiiiEEENS1_10collective13CollectiveMmaINS1_37MainloopSm90TmaGmmaWarpSpecializedFP8ILi37ENS5_IJNS4_1CILi2EEESB_NSA_ILi1EEEEEENS1_35KernelTmaWarpSpecializedCooperativeEEENS5_IJNSA_ILi128EEENSA_ILi64EEENSA_ILi32EEEEEENS_12float_e4m3_tENS5_IJlSC_lEEESK_SL_NS4_8TiledMMAINS4_8MMA_AtomIJNS4_4SM904GMMA30MMA_64x64x32_F32E4M3E4M3_SS_TNILNSP_7ScaleInE1ELSR_1EEEEEENS4_6LayoutINS5_IJSB_SC_SC_EEENS5_IJSC_NSA_ILi0EEESW_EEEEENS5_IJNS4_10UnderscoreESZ_SZ_EEEEENS4_23SM90_TMA_LOAD_MULTICASTENS4_14ComposedLayoutINS4_7SwizzleILi1ELi4ELi3EEENS4_18smem_ptr_flag_bitsILi8EEENSU_INS5_IJNSA_ILi8EEESI_EEENS5_IJSI_SC_EEEEEEEvNS4_8identityES12_S1C_vS1D_EENS_8epilogue10collective6detail29Sm90TmaWarpSpecializedAdapterINS1G_15DefaultEpilogueISK_SL_SL_NS1F_6thread17LinearCombinationISK_Li1EffLNS1K_9ScaleType4KindE0ELNS_15FloatRoundStyleE2ESK_EENS1_15EpilogueDefaultEEEEEvvEEEEvNT_6ParamsE:
[----:B------:R-:W-:Y:S01]  /*0000*/  LDC R1, c[0x0][0x28] ;  /* 0x00000a00ff017b82 */ /* 0x000fe20000000800 */
[----:B------:R-:W0:Y:S01]  /*0010*/  S2R R0, SR_TID.X ;  /* 0x0000000000007919 */ /* 0x000e220000002100 */
[----:B------:R-:W-:Y:S01]  /*0020*/  ELECT P0, URZ, PT ;  /* 0x00000000003f782f */ /* 0x000fe20003800000 */
[----:B------:R-:W-:Y:S01]  /*0030*/  BSSY B0, `(.L_x_0) ;  /* 0x000000f000007945 */ /* 0x000fe20003800000 */
[--C-:B0-----:R-:W-:Y:S02]  /*0040*/  SHF.R.U32.HI R2, RZ, 0x5, R0.reuse ;  /* 0x00000005ff027819 */ /* 0x101fe40000011600 */
[----:B------:R-:W-:-:S03]  /*0050*/  SHF.R.U32.HI R3, RZ, 0x7, R0 ;  /* 0x00000007ff037819 */ /* 0x000fc60000011600 */
[----:B------:R-:W0:Y:S04]  /*0060*/  SHFL.IDX PT, R7, R2, RZ, 0x1f ;  /* 0x00001fff02077589 */ /* 0x000e2800000e0000 */
[----:B------:R1:W2:Y:S01]  /*0070*/  SHFL.IDX PT, R4, R3, RZ, 0x1f ;  /* 0x00001fff03047589 */ /* 0x0002a200000e0000 */
[----:B0-----:R-:W-:-:S13]  /*0080*/  ISETP.NE.OR P0, PT, R7, RZ, !P0 ;  /* 0x000000ff0700720c */ /* 0x001fda0004705670 */
[----:B-12---:R-:W-:Y:S05]  /*0090*/  @P0 BRA `(.L_x_1) ;  /* 0x0000000000200947 */ /* 0x006fea0003800000 */
[----:B------:R-:W-:Y:S02]  /*00a0*/  ULDC.64 UR4, c[0x0][0x198] ;  /* 0x0000660000047ab9 */ /* 0x000fe40000000a00 */
[----:B------:R-:W-:Y:S02]  /*00b0*/  UIADD3 UR6, UP0, UR4, 0xf0, URZ ;  /* 0x000000f004067890 */ /* 0x000fe4000ff1e03f */
[----:B------:R-:W-:Y:S02]  /*00c0*/  UIADD3 UR4, UP1, UR4, 0x1f0, URZ ;  /* 0x000001f004047890 */ /* 0x000fe4000ff3e03f */
[----:B------:R-:W-:Y:S02]  /*00d0*/  UIADD3.X UR7, URZ, UR5, URZ, UP0, !UPT ;  /* 0x000000053f077290 */ /* 0x000fe400087fe43f */
[----:B------:R-:W-:-:S07]  /*00e0*/  UIADD3.X UR5, URZ, UR5, URZ, UP1, !UPT ;  /* 0x000000053f057290 */ /* 0x000fce0008ffe43f */
[----:B------:R0:W-:Y:S02]  /*00f0*/  UTMACCTL.PF [UR6] ;  /* 0x00000000060079b9 */ /* 0x0001e40008040000 */
[----:B------:R0:W-:Y:S02]  /*0100*/  UTMACCTL.PF [UR4] ;  /* 0x00000000040079b9 */ /* 0x0001e40008040000 */
[----:B0-----:R-:W-:Y:S01]  /*0110*/  NOP ;  /* 0x0000000000007918 */ /* 0x001fe20000000000 */
.L_x_1:
[----:B------:R-:W-:Y:S05]  /*0120*/  BSYNC B0 ;  /* 0x0000000000007941 */ /* 0x000fea0003800000 */
.L_x_0:
[----:B------:R-:W0:Y:S02]  /*0130*/  SHFL.IDX PT, R3, R2, RZ, 0x1f ;  /* 0x00001fff02037589 */ /* 0x000e2400000e0000 */
[----:B0-----:R-:W-:-:S13]  /*0140*/  ISETP.NE.AND P0, PT, R3, RZ, PT ;  /* 0x000000ff0300720c */ /* 0x001fda0003f05270 */
[----:B------:R-:W-:Y:S05]  /*0150*/  @P0 BRA `(.L_x_2) ;  /* 0x00000004006c0947 */ /* 0x000fea0003800000 */
[----:B------:R-:W-:Y:S01]  /*0160*/  ELECT P0, URZ, PT ;  /* 0x00000000003f782f */ /* 0x000fe20003800000 */
[----:B------:R-:W-:-:S12]  /*0170*/  BSSY B0, `(.L_x_2) ;  /* 0x0000059000007945 */ /* 0x000fd80003800000 */
[----:B------:R-:W-:Y:S05]  /*0180*/  @!P0 BRA `(.L_x_3) ;  /* 0x00000004005c8947 */ /* 0x000fea0003800000 */
[----:B------:R-:W0:Y:S01]  /*0190*/  S2UR UR8, SR_CgaCtaId ;  /* 0x00000000000879c3 */ /* 0x000e220000008800 */
[----:B------:R-:W-:Y:S01]  /*01a0*/  UMOV UR4, 0x400 ;  /* 0x0000040000047882 */ /* 0x000fe20000000000 */
[----:B------:R-:W-:Y:S01]  /*01b0*/  UMOV UR5, 0x1 ;  /* 0x0000000100057882 */ /* 0x000fe20000000000 */
[----:B------:R-:W-:Y:S02]  /*01c0*/  UMOV UR6, 0x6 ;  /* 0x0000000600067882 */ /* 0x000fe40000000000 */
[----:B------:R-:W-:-:S04]  /*01d0*/  UIADD3 UR6, -UR6, 0x100000, URZ ;  /* 0x0010000006067890 */ /* 0x000fc8000fffe13f */
[----:B------:R-:W-:Y:S02]  /*01e0*/  USHF.L.U32 UR7, UR6, 0xb, URZ ;  /* 0x0000000b06077899 */ /* 0x000fe4000800063f */
[----:B------:R-:W-:Y:S02]  /*01f0*/  USHF.L.U32 UR6, UR6, 0x1, URZ ;  /* 0x0000000106067899 */ /* 0x000fe4000800063f */
[----:B0-----:R-:W-:Y:S02]  /*0200*/  ULEA UR8, UR8, UR4, 0x18 ;  /* 0x0000000408087291 */ /* 0x001fe4000f8ec03f */
[----:B------:R-:W-:-:S04]  /*0210*/  UIADD3 UR4, -UR5, 0x100000, URZ ;  /* 0x0010000005047890 */ /* 0x000fc8000fffe13f */
[----:B------:R-:W-:Y:S02]  /*0220*/  USHF.L.U32 UR5, UR4, 0xb, URZ ;  /* 0x0000000b04057899 */ /* 0x000fe4000800063f */
[----:B------:R-:W-:Y:S01]  /*0230*/  USHF.L.U32 UR4, UR4, 0x1, URZ ;  /* 0x0000000104047899 */ /* 0x000fe2000800063f */
[----:B------:R-:W0:Y:S11]  /*0240*/  FENCE.VIEW.ASYNC.S ;  /* 0x00000000000073c6 */ /* 0x000e360000000000 */
[----:B0-----:R0:W1:Y:S01]  /*0250*/  SYNCS.EXCH.64 URZ, [UR8], UR4 ;  /* 0x00000004083f75b2 */ /* 0x0010620008000100 */
[----:B------:R0:W2:Y:S01]  /*0260*/  SYNCS.EXCH.64 URZ, [UR8+0x128], UR6 ;  /* 0x00012806083f75b2 */ /* 0x0000a20008000100 */
[----:B------:R0:W3:Y:S01]  /*0270*/  SYNCS.EXCH.64 URZ, [UR8+0x8], UR4 ;  /* 0x00000804083f75b2 */ /* 0x0000e20008000100 */
[----:B------:R0:W4:Y:S01]  /*0280*/  SYNCS.EXCH.64 URZ, [UR8+0x130], UR6 ;  /* 0x00013006083f75b2 */ /* 0x0001220008000100 */
[----:B------:R0:W0:Y:S01]  /*0290*/  SYNCS.EXCH.64 URZ, [UR8+0x10], UR4 ;  /* 0x00001004083f75b2 */ /* 0x0000220008000100 */
        /* <DEDUP_REMOVED lines=69> */
[----:B-1234-:R-:W-:Y:S01]  /*06f0*/  NOP ;  /* 0x0000000000007918 */ /* 0x01efe20000000000 */
.L_x_3:
[----:B0-----:R-:W-:Y:S05]  /*0700*/  BSYNC B0 ;  /* 0x0000000000007941 */ /* 0x001fea0003800000 */
.L_x_2:
[----:B------:R-:W-:Y:S01]  /*0710*/  SHF.R.S32.HI R5, RZ, 0x1f, R0 ;  /* 0x0000001fff057819 */ /* 0x000fe20000011400 */
[----:B------:R-:W0:Y:S01]  /*0720*/  SHFL.IDX PT, R2, R2, RZ, 0x1f ;  /* 0x00001fff02027589 */ /* 0x000e2200000e0000 */
[----:B------:R-:W1:Y:S01]  /*0730*/  S2UR UR8, SR_CTAID.X ;  /* 0x00000000000879c3 */ /* 0x000e620000002500 */
[----:B------:R-:W-:Y:S02]  /*0740*/  ELECT P0, URZ, PT ;  /* 0x00000000003f782f */ /* 0x000fe40003800000 */
[----:B------:R-:W-:Y:S01]  /*0750*/  LEA.HI R5, R5, R0, RZ, 0x7 ;  /* 0x0000000005057211 */ /* 0x000fe200078f38ff */
[----:B------:R-:W2:Y:S01]  /*0760*/  S2R R8, SR_CTAID.Y ;  /* 0x0000000000087919 */ /* 0x000ea20000002600 */
[----:B------:R-:W-:Y:S01]  /*0770*/  ULDC UR4, c[0x0][0x150] ;  /* 0x0000540000047ab9 */ /* 0x000fe20000000800 */
[----:B------:R-:W-:Y:S01]  /*0780*/  VIADD R16, R4, 0xffffffff ;  /* 0xffffffff04107836 */ /* 0x000fe20000000000 */
[----:B------:R-:W-:Y:S01]  /*0790*/  LOP3.LUT R5, R5, 0xffffff80, RZ, 0xc0, !PT ;  /* 0xffffff8005057812 */ /* 0x000fe200078ec0ff */
[----:B------:R-:W-:Y:S01]  /*07a0*/  NOP ;  /* 0x0000000000007918 */ /* 0x000fe20000000000 */
[----:B------:R-:W3:Y:S01]  /*07b0*/  LDC R12, c[0x0][0x144] ;  /* 0x00005100ff0c7b82 */ /* 0x000ee20000000800 */
[----:B------:R-:W-:Y:S01]  /*07c0*/  NOP ;  /* 0x0000000000007918 */ /* 0x000fe20000000000 */
[----:B------:R-:W-:Y:S01]  /*07d0*/  ISETP.GE.U32.AND P6, PT, R16, 0x2, PT ;  /* 0x000000021000780c */ /* 0x000fe20003fc6070 */
[----:B------:R-:W-:Y:S01]  /*07e0*/  IMAD.IADD R5, R0, 0x1, -R5 ;  /* 0x0000000100057824 */ /* 0x000fe200078e0a05 */
[----:B------:R-:W-:-:S04]  /*07f0*/  ISETP.NE.AND P3, PT, R4, RZ, PT ;  /* 0x000000ff0400720c */ /* 0x000fc80003f65270 */
[----:B------:R-:W-:Y:S01]  /*0800*/  SHF.R.S32.HI R6, RZ, 0x1f, R5 ;  /* 0x0000001fff067819 */ /* 0x000fe20000011405 */
[----:B------:R-:W4:Y:S03]  /*0810*/  LDC R14, c[0x0][0x140] ;  /* 0x00005000ff0e7b82 */ /* 0x000f260000000800 */
[----:B------:R-:W-:Y:S02]  /*0820*/  LEA.HI R6, R6, R5, RZ, 0x3 ;  /* 0x0000000506067211 */ /* 0x000fe400078f18ff */
[----:B0-----:R-:W-:Y:S02]  /*0830*/  ISETP.NE.OR P0, PT, R2, RZ, !P0 ;  /* 0x000000ff0200720c */ /* 0x001fe40004705670 */
[--C-:B------:R-:W-:Y:S02]  /*0840*/  SHF.R.S32.HI R2, RZ, 0x3, R6.reuse ;  /* 0x00000003ff027819 */ /* 0x100fe40000011406 */
[----:B------:R-:W-:-:S02]  /*0850*/  SHF.R.S32.HI R11, RZ, 0x1f, R6 ;  /* 0x0000001fff0b7819 */ /* 0x000fc40000011406 */
[----:B------:R-:W-:Y:S02]  /*0860*/  SHF.R.S32.HI R6, RZ, 0x1f, R3 ;  /* 0x0000001fff067819 */ /* 0x000fe40000011403 */
[----:B-1----:R-:W-:Y:S02]  /*0870*/  I2FP.F32.U32 R10, UR8 ;  /* 0x00000008000a7c45 */ /* 0x002fe40008201000 */
[----:B------:R-:W-:Y:S02]  /*0880*/  LEA.HI R11, R11, R2, RZ, 0x2 ;  /* 0x000000020b0b7211 */ /* 0x000fe400078f10ff */
[----:B------:R-:W-:Y:S01]  /*0890*/  LEA.HI R6, R6, R3, RZ, 0x2 ;  /* 0x0000000306067211 */ /* 0x000fe200078f10ff */
[----:B------:R-:W-:Y:S01]  /*08a0*/  FMUL R10, R10, UR4 ;  /* 0x000000040a0a7c20 */ /* 0x000fe20008400000 */
[----:B------:R-:W-:Y:S01]  /*08b0*/  LOP3.LUT R11, R11, 0xfffffffc, RZ, 0xc0, !PT ;  /* 0xfffffffc0b0b7812 */ /* 0x000fe200078ec0ff */
[----:B------:R-:W-:Y:S01]  /*08c0*/  VOTEU.ALL UP0, P0 ;  /* 0x00000000003f7886 */ /* 0x000fe20000000000 */
[----:B------:R-:W-:Y:S01]  /*08d0*/  LOP3.LUT R6, R6, 0x3ffffffc, RZ, 0xc0, !PT ;  /* 0x3ffffffc06067812 */ /* 0x000fe200078ec0ff */
[----:B------:R-:W-:Y:S01]  /*08e0*/  ULDC UR4, c[0x0][0x154] ;  /* 0x0000550000047ab9 */ /* 0x000fe20000000800 */
[----:B--2---:R-:W-:Y:S01]  /*08f0*/  I2FP.F32.U32 R13, R8 ;  /* 0x00000008000d7245 */ /* 0x004fe20000201000 */
[----:B------:R-:W0:Y:S01]  /*0900*/  F2I.U32.TRUNC.NTZ R10, R10 ;  /* 0x0000000a000a7305 */ /* 0x000e22000020f000 */
[----:B------:R-:W-:Y:S01]  /*0910*/  IMAD.IADD R11, R2, 0x1, -R11 ;  /* 0x00000001020b7824 */ /* 0x000fe200078e0a0b */
[----:B------:R-:W1:Y:S01]  /*0920*/  @!UP0 S2UR UR7, SR_CgaCtaId ;  /* 0x00000000000789c3 */ /* 0x000e620000008800 */
[----:B------:R-:W-:-:S02]  /*0930*/  IMAD.IADD R6, R3, 0x1, -R6 ;  /* 0x0000000103067824 */ /* 0x000fc400078e0a06 */
[----:B------:R-:W-:Y:S01]  /*0940*/  FMUL R13, R13, UR4 ;  /* 0x000000040d0d7c20 */ /* 0x000fe20008400000 */
[----:B------:R-:W-:Y:S01]  /*0950*/  UMOV UR4, 0x20 ;  /* 0x0000002000047882 */ /* 0x000fe20000000000 */
[----:B------:R-:W-:Y:S01]  /*0960*/  @!UP0 UMOV UR6, 0x400 ;  /* 0x0000040000068882 */ /* 0x000fe20000000000 */
[----:B------:R-:W-:Y:S01]  /*0970*/  IMAD R6, R6, 0x4, R11 ;  /* 0x0000000406067824 */ /* 0x000fe200078e020b */
[----:B------:R-:W-:-:S04]  /*0980*/  @!UP0 UIADD3 UR4, -UR4, 0x100000, URZ ;  /* 0x0010000004048890 */ /* 0x000fc8000fffe13f */
[----:B------:R-:W-:Y:S02]  /*0990*/  @!UP0 USHF.L.U32 UR5, UR4, 0xb, URZ ;  /* 0x0000000b04058899 */ /* 0x000fe4000800063f */
[----:B------:R-:W-:Y:S01]  /*09a0*/  @!UP0 USHF.L.U32 UR4, UR4, 0x1, URZ ;  /* 0x0000000104048899 */ /* 0x000fe2000800063f */
[----:B----4-:R-:W-:Y:S01]  /*09b0*/  ISETP.EQ.U32.AND P2, PT, R14, 0x1, PT ;  /* 0x000000010e00780c */ /* 0x010fe20003f42070 */
[----:B------:R-:W2:Y:S01]  /*09c0*/  LDC R11, c[0x0][0x148] ;  /* 0x00005200ff0b7b82 */ /* 0x000ea20000000800 */
[----:B------:R-:W4:Y:S01]  /*09d0*/  F2I.U32.TRUNC.NTZ R13, R13 ;  /* 0x0000000d000d7305 */ /* 0x000f22000020f000 */
[----:B------:R-:W-:Y:S01]  /*09e0*/  LEA.HI R2, R6, R6, RZ, 0x1 ;  /* 0x0000000606027211 */ /* 0x000fe200078f08ff */
[----:B------:R-:W-:Y:S01]  /*09f0*/  VOTEU.ALL UP1, P0 ;  /* 0x00000000003f7886 */ /* 0x000fe20000020000 */
[----:B0-----:R-:W-:Y:S02]  /*0a00*/  IMAD.MOV R15, RZ, RZ, -R10 ;  /* 0x000000ffff0f7224 */ /* 0x001fe400078e0a0a */
[----:B------:R-:W-:-:S02]  /*0a10*/  LOP3.LUT R3, R2, 0xfffffffe, RZ, 0xc0, !PT ;  /* 0xfffffffe02037812 */ /* 0x000fc400078ec0ff */
[----:B------:R-:W-:Y:S01]  /*0a20*/  SHF.R.S32.HI R2, RZ, 0x1f, R7 ;  /* 0x0000001fff027819 */ /* 0x000fe20000011407 */
[----:B---3--:R-:W-:Y:S02]  /*0a30*/  IMAD R10, R12, R15, UR8 ;  /* 0x000000080c0a7e24 */ /* 0x008fe4000f8e020f */
[----:B------:R-:W-:Y:S01]  /*0a40*/  IMAD.IADD R3, R6, 0x1, -R3 ;  /* 0x0000000106037824 */ /* 0x000fe200078e0a03 */
[----:B------:R-:W-:-:S04]  /*0a50*/  LEA.HI R2, R2, R7, RZ, 0x2 ;  /* 0x0000000702027211 */ /* 0x000fc800078f10ff */
[----:B------:R-:W-:Y:S01]  /*0a60*/  ISETP.NE.AND P4, PT, R3, R10, PT ;  /* 0x0000000a0300720c */ /* 0x000fe20003f85270 */
[----:B------:R-:W-:Y:S01]  /*0a70*/  IMAD.SHL.U32 R3, R6, 0x4, RZ ;  /* 0x0000000406037824 */ /* 0x000fe200078e00ff */
[----:B------:R-:W-:Y:S01]  /*0a80*/  LOP3.LUT R2, R2, 0xfffffffc, RZ, 0xc0, !PT ;  /* 0xfffffffc02027812 */ /* 0x000fe200078ec0ff */
[----:B----4-:R-:W-:Y:S01]  /*0a90*/  IMAD.MOV R20, RZ, RZ, -R13 ;  /* 0x000000ffff147224 */ /* 0x010fe200078e0a0d */
[----:B-1----:R-:W-:Y:S02]  /*0aa0*/  @!UP0 ULEA UR6, UR7, UR6, 0x18 ;  /* 0x0000000607068291 */ /* 0x002fe4000f8ec03f */
[----:B------:R-:W-:Y:S01]  /*0ab0*/  LOP3.LUT R3, R6, 0xc, R3, 0x78, !PT ;  /* 0x0000000c06037812 */ /* 0x000fe200078e7803 */
[----:B------:R-:W-:Y:S01]  /*0ac0*/  IMAD.IADD R7, R7, 0x1, -R2 ;  /* 0x0000000107077824 */ /* 0x000fe200078e0a02 */
[----:B------:R-:W-:Y:S01]  /*0ad0*/  VOTEU.ALL UP0, P0 ;  /* 0x00000000003f7886 */ /* 0x000fe20000000000 */
[----:B--2---:R-:W-:Y:S01]  /*0ae0*/  IMAD R13, R11, R20, R8 ;  /* 0x000000140b0d7224 */ /* 0x004fe200078e0208 */
[----:B------:R-:W-:Y:S01]  /*0af0*/  LOP3.LUT P0, RZ, R5, 0x7, RZ, 0xc0, !PT ;  /* 0x0000000705ff7812 */ /* 0x000fe2000780c0ff */
[----:B------:R-:W-:Y:S01]  /*0b00*/  IMAD.MOV.U32 R6, RZ, RZ, 0x1 ;  /* 0x00000001ff067424 */ /* 0x000fe200078e00ff */
[----:B------:R-:W-:-:S02]  /*0b10*/  ISETP.NE.AND P1, PT, R7, 0x3, PT ;  /* 0x000000030700780c */ /* 0x000fc40003f25270 */
[----:B------:R-:W-:Y:S02]  /*0b20*/  @P4 LEA.HI R2, R3, R3, RZ, 0x1 ;  /* 0x0000000303024211 */ /* 0x000fe400078f08ff */
[----:B------:R-:W-:Y:S01]  /*0b30*/  ISETP.EQ.OR P1, PT, R7, RZ, !P1 ;  /* 0x000000ff0700720c */ /* 0x000fe20004f22670 */
[----:B------:R-:W0:Y:S02]  /*0b40*/  FENCE.VIEW.ASYNC.S ;  /* 0x00000000000073c6 */ /* 0x000e240000000000 */
[----:B0-----:R0:W1:Y:S01]  /*0b50*/  @!UP0 SYNCS.EXCH.64 URZ, [UR6+0x260], UR4 ;  /* 0x00026004063f85b2 */ /* 0x0010620008000100 */
[----:B------:R-:W-:Y:S02]  /*0b60*/  @P4 SHF.R.S32.HI R2, RZ, 0x1, R2 ;  /* 0x00000001ff024819 */ /* 0x000fe40000011402 */
[----:B------:R-:W-:Y:S02]  /*0b70*/  ISETP.LT.U32.AND P0, PT, R3, 0x4, !P0 ;  /* 0x000000040300780c */ /* 0x000fe40004701070 */
[----:B------:R-:W-:-:S02]  /*0b80*/  @P4 ISETP.NE.AND P5, PT, R2, R13, PT ;  /* 0x0000000d0200420c */ /* 0x000fc40003fa5270 */
[----:B------:R-:W-:Y:S02]  /*0b90*/  ISETP.EQ.AND P1, PT, R4, RZ, P1 ;  /* 0x000000ff0400720c */ /* 0x000fe40000f22270 */
[----:B------:R-:W-:Y:S02]  /*0ba0*/  SEL R5, RZ, 0x1, !P0 ;  /* 0x00000001ff057807 */ /* 0x000fe40004000000 */
[----:B------:R-:W-:Y:S02]  /*0bb0*/  @P4 SEL R6, RZ, 0x1, P5 ;  /* 0x00000001ff064807 */ /* 0x000fe40002800000 */
[----:B------:R-:W-:Y:S02]  /*0bc0*/  SEL R2, RZ, 0x1, !P1 ;  /* 0x00000001ff027807 */ /* 0x000fe40004800000 */
[----:B------:R-:W-:Y:S01]  /*0bd0*/  LOP3.LUT R6, R6, R5, RZ, 0xc0, !PT ;  /* 0x0000000506067212 */ /* 0x000fe200078ec0ff */
[----:B------:R0:W2:Y:S01]  /*0be0*/  @!UP1 SYNCS.EXCH.64 URZ, [UR6+0x268], UR4 ;  /* 0x00026804063f95b2 */ /* 0x0000a20008000100 */
[----:B------:R-:W-:Y:S01]  /*0bf0*/  SEL R2, R2, 0x2, P6 ;  /* 0x0000000202027807 */ /* 0x000fe20003000000 */
[----:B------:R-:W-:Y:S01]  /*0c00*/  NOP ;  /* 0x0000000000007918 */ /* 0x000fe20000000000 */
[----:B------:R-:W-:Y:S05]  /*0c10*/  @!P2 BRA `(.L_x_4) ;  /* 0x000000000008a947 */ /* 0x000fea0003800000 */
[----:B-12---:R-:W-:Y:S01]  /*0c20*/  UCGABAR_ARV ;  /* 0x00000000000079c7 */ /* 0x006fe20008000000 */
[----:B------:R-:W-:Y:S05]  /*0c30*/  BRA `(.L_x_5) ;  /* 0x0000000000047947 */ /* 0x000fea0003800000 */
.L_x_4:
[----:B-12---:R-:W-:Y:S01]  /*0c40*/  NOP ;  /* 0x0000000000007918 */ /* 0x006fe20000000000 */
.L_x_5:
[----:B------:R-:W1:Y:S01]  /*0c50*/  LDC R4, c[0x0][0x65c] ;  /* 0x00019700ff047b82 */ /* 0x000e620000000800 */
[----:B------:R-:W-:Y:S01]  /*0c60*/  IMAD.MOV.U32 R5, RZ, RZ, RZ ;  /* 0x000000ffff057224 */ /* 0x000fe200078e00ff */
[----:B-1----:R-:W-:Y:S01]  /*0c70*/  ISETP.NE.AND P4, PT, R4, 0x1, PT ;  /* 0x000000010400780c */ /* 0x002fe20003f85270 */
[----:B------:R-:W-:-:S12]  /*0c80*/  IMAD.U32 R4, RZ, RZ, UR8 ;  /* 0x00000008ff047e24 */ /* 0x000fd8000f8e00ff */
[----:B------:R-:W1:Y:S01]  /*0c90*/  @P4 LDC R15, c[0x0][0x10] ;  /* 0x00000400ff0f4b82 */ /* 0x000e620000000800 */
[----:B------:R-:W-:Y:S02]  /*0ca0*/  @P4 IMAD.MOV.U32 R9, RZ, RZ, RZ ;  /* 0x000000ffff094224 */ /* 0x000fe400078e00ff */
[----:B------:R-:W-:-:S05]  /*0cb0*/  @P4 IMAD.MOV.U32 R17, RZ, RZ, RZ ;  /* 0x000000ffff114224 */ /* 0x000fca00078e00ff */
[----:B------:R-:W2:Y:S01]  /*0cc0*/  @!P4 LDC R13, c[0x0][0xc] ;  /* 0x00000300ff0dcb82 */ /* 0x000ea20000000800 */
[----:B-1----:R-:W-:-:S04]  /*0cd0*/  @P4 IMAD.WIDE.U32 R14, R15, UR8, R8 ;  /* 0x000000080f0e4c25 */ /* 0x002fc8000f8e0008 */
[----:B--2---:R-:W-:-:S04]  /*0ce0*/  @!P4 IMAD.WIDE.U32 R12, R8, R13, R4 ;  /* 0x0000000d080cc225 */ /* 0x004fc800078e0004 */
[----:B------:R-:W-:Y:S02]  /*0cf0*/  @P4 IMAD.MOV.U32 R4, RZ, RZ, R14 ;  /* 0x000000ffff044224 */ /* 0x000fe400078e000e */
[----:B------:R-:W-:Y:S02]  /*0d00*/  @P4 IMAD.IADD R5, R15, 0x1, R17 ;  /* 0x000000010f054824 */ /* 0x000fe400078e0211 */
[----:B------:R-:W-:Y:S02]  /*0d10*/  @!P4 IMAD.MOV.U32 R4, RZ, RZ, R12 ;  /* 0x000000ffff04c224 */ /* 0x000fe400078e000c */
[----:B------:R-:W-:Y:S01]  /*0d20*/  @!P4 IMAD.MOV.U32 R5, RZ, RZ, R13 ;  /* 0x000000ffff05c224 */ /* 0x000fe200078e000d */
[----:B------:R-:W-:Y:S06]  /*0d30*/  @!P2 BRA `(.L_x_6) ;  /* 0x00000000000ca947 */ /* 0x000fec0003800000 */
[----:B------:R-:W-:Y:S01]  /*0d40*/  UCGABAR_WAIT ;  /* 0x0000000000007dc7 */ /* 0x000fe20008000000 */
[----:B------:R-:W-:Y:S01]  /*0d50*/  CCTL.IVALL ;  /* 0x00000000ff00798f */ /* 0x000fe20002000000 */
[----:B------:R-:W-:Y:S05]  /*0d60*/  BRA `(.L_x_7) ;  /* 0x0000000000047947 */ /* 0x000fea0003800000 */
.L_x_6:
[----:B------:R-:W-:Y:S06]  /*0d70*/  BAR.SYNC.DEFER_BLOCKING 0x0 ;  /* 0x0000000000007b1d */ /* 0x000fec0000010000 */
.L_x_7:
[----:B------:R-:W-:Y:S05]  /*0d80*/  @!P3 BRA `(.L_x_8) ;  /* 0x0000004800dcb947 */ /* 0x000fea0003800000 */
[----:B------:R-:W-:-:S13]  /*0d90*/  ISETP.GT.U32.AND P0, PT, R16, 0x1, PT ;  /* 0x000000011000780c */ /* 0x000fda0003f04070 */
[----:B0-----:R-:W-:Y:S05]  /*0da0*/  @P0 EXIT ;  /* 0x000000000000094d */ /* 0x001fea0003800000 */
[----:B------:R-:W-:Y:S01]  /*0db0*/  ULDC.64 UR4, c[0x0][0x650] ;  /* 0x0001940000047ab9 */ /* 0x000fe20000000a00 */
[----:B------:R-:W-:Y:S01]  /*0dc0*/  PRMT R14, RZ, 0x7610, R14 ;  /* 0x00007610ff0e7816 */ /* 0x000fe2000000000e */
[----:B------:R-:W-:Y:S01]  /*0dd0*/  IMAD.MOV.U32 R71, RZ, RZ, -0x1 ;  /* 0xffffffffff477424 */ /* 0x000fe200078e00ff */
[----:B------:R-:W-:Y:S01]  /*0de0*/  ISETP.GE.U32.AND P0, PT, R4, UR4, PT ;  /* 0x0000000404007c0c */ /* 0x000fe2000bf06070 */
[----:B------:R-:W-:Y:S02]  /*0df0*/  IMAD.MOV.U32 R15, RZ, RZ, -0x1 ;  /* 0xffffffffff0f7424 */ /* 0x000fe400078e00ff */
[----:B------:R-:W-:Y:S01]  /*0e00*/  IMAD.MOV.U32 R73, RZ, RZ, -0x1 ;  /* 0xffffffffff497424 */ /* 0x000fe200078e00ff */
[----:B------:R-:W-:-:S13]  /*0e10*/  ISETP.GE.U32.AND.EX P0, PT, R5, UR5, PT, P0 ;  /* 0x0000000505007c0c */ /* 0x000fda000bf06100 */
[----:B------:R-:W-:Y:S05]  /*0e20*/  @P0 BRA `(.L_x_9) ;  /* 0x0000000400240947 */ /* 0x000fea0003800000 */
[----:B------:R-:W0:Y:S01]  /*0e30*/  LDC.64 R22, c[0x0][0x628] ;  /* 0x00018a00ff167b82 */ /* 0x000e220000000a00 */
[----:B------:R-:W-:Y:S02]  /*0e40*/  IMAD.MOV.U32 R12, RZ, RZ, R4 ;  /* 0x000000ffff0c7224 */ /* 0x000fe400078e0004 */
[----:B------:R-:W-:-:S05]  /*0e50*/  IMAD.MOV.U32 R13, RZ, RZ, R5 ;  /* 0x000000ffff0d7224 */ /* 0x000fca00078e0005 */
[----:B------:R-:W1:Y:S08]  /*0e60*/  LDC R18, c[0x0][0x630] ;  /* 0x00018c00ff127b82 */ /* 0x000e700000000800 */
[----:B------:R-:W2:Y:S01]  /*0e70*/  LDC.64 R24, c[0x0][0x620] ;  /* 0x00018800ff187b82 */ /* 0x000ea20000000a00 */
[----:B0-----:R-:W-:-:S04]  /*0e80*/  ISETP.NE.U32.AND P0, PT, R22, RZ, PT ;  /* 0x000000ff1600720c */ /* 0x001fc80003f05070 */
[----:B------:R-:W-:-:S13]  /*0e90*/  ISETP.NE.AND.EX P0, PT, R23, RZ, PT, P0 ;  /* 0x000000ff1700720c */ /* 0x000fda0003f05300 */
[----:B-12---:R-:W-:Y:S05]  /*0ea0*/  @!P0 BRA `(.L_x_10) ;  /* 0x0000000000288947 */ /* 0x006fea0003800000 */
[----:B------:R-:W0:Y:S02]  /*0eb0*/  LDC R7, c[0x0][0x634] ;  /* 0x00018d00ff077b82 */ /* 0x000e240000000800 */
[----:B0-----:R-:W-:-:S05]  /*0ec0*/  IADD3 R7, P0, R4, R7, RZ ;  /* 0x0000000704077210 */ /* 0x001fca0007f1e0ff */
[----:B------:R-:W-:-:S04]  /*0ed0*/  IMAD.X R19, RZ, RZ, R5, P0 ;  /* 0x000000ffff137224 */ /* 0x000fc800000e0605 */
[----:B------:R-:W-:-:S04]  /*0ee0*/  IMAD.WIDE.U32 R12, R19, R22, RZ ;  /* 0x00000016130c7225 */ /* 0x000fc800078e00ff */
[----:B------:R-:W-:-:S04]  /*0ef0*/  IMAD.WIDE.U32 R14, P0, R7, R23, R12 ;  /* 0x00000017070e7225 */ /* 0x000fc8000780000c */
[----:B------:R-:W-:-:S04]  /*0f00*/  IMAD.WIDE.U32 R12, R7, R22, RZ ;  /* 0x00000016070c7225 */ /* 0x000fc800078e00ff */
[----:B------:R-:W-:Y:S01]  /*0f10*/  IMAD.X R17, RZ, RZ, RZ, P0 ;  /* 0x000000ffff117224 */ /* 0x000fe200000e06ff */
[----:B------:R-:W-:Y:S01]  /*0f20*/  IADD3 RZ, P0, R13, R14, RZ ;  /* 0x0000000e0dff7210 */ /* 0x000fe20007f1e0ff */
[----:B------:R-:W-:-:S04]  /*0f30*/  IMAD.MOV.U32 R16, RZ, RZ, R15 ;  /* 0x000000ffff107224 */ /* 0x000fc800078e000f */
[----:B------:R-:W-:-:S08]  /*0f40*/  IMAD.WIDE.U32.X R12, R19, R23, R16, P0 ;  /* 0x00000017130c7225 */ /* 0x000fd000000e0410 */
.L_x_10:
[----:B------:R-:W0:Y:S01]  /*0f50*/  LDC.64 R28, c[0x0][0x640] ;  /* 0x00019000ff1c7b82 */ /* 0x000e220000000a00 */
[--C-:B------:R-:W-:Y:S01]  /*0f60*/  SHF.R.U64 R73, R12, R18, R13.reuse ;  /* 0x000000120c497219 */ /* 0x100fe2000000120d */
[----:B------:R-:W-:Y:S01]  /*0f70*/  IMAD R27, R11, R20, R8 ;  /* 0x000000140b1b7224 */ /* 0x000fe200078e0208 */
[----:B------:R-:W-:Y:S01]  /*0f80*/  SHF.R.U32.HI R7, RZ, R18, R13 ;  /* 0x00000012ff077219 */ /* 0x000fe2000001160d */
[----:B------:R-:W-:Y:S01]  /*0f90*/  IMAD.MOV.U32 R23, RZ, RZ, 0x1 ;  /* 0x00000001ff177424 */ /* 0x000fe200078e00ff */
[----:B------:R-:W-:-:S03]  /*0fa0*/  IADD3 R9, P0, RZ, -R73, RZ ;  /* 0x80000049ff097210 */ /* 0x000fc60007f1e0ff */
[----:B------:R-:W1:Y:S02]  /*0fb0*/  LDC R22, c[0x0][0x618] ;  /* 0x00018600ff167b82 */ /* 0x000e640000000800 */
[----:B------:R-:W-:Y:S02]  /*0fc0*/  IMAD.X R7, RZ, RZ, ~R7, P0 ;  /* 0x000000ffff077224 */ /* 0x000fe400000e0e07 */
[----:B------:R-:W-:-:S04]  /*0fd0*/  IMAD.WIDE.U32 R12, R9, R24, R4 ;  /* 0x00000018090c7225 */ /* 0x000fc800078e0004 */
[----:B------:R-:W2:Y:S01]  /*0fe0*/  LDC R18, c[0x0][0x608] ;  /* 0x00018200ff127b82 */ /* 0x000ea20000000800 */
[----:B------:R-:W-:Y:S02]  /*0ff0*/  IMAD R14, R7, R24, RZ ;  /* 0x00000018070e7224 */ /* 0x000fe400078e02ff */
[----:B------:R-:W-:Y:S02]  /*1000*/  IMAD.MOV.U32 R7, RZ, RZ, -0x1 ;  /* 0xffffffffff077424 */ /* 0x000fe400078e00ff */
[----:B------:R-:W-:-:S03]  /*1010*/  IMAD R9, R9, R25, R14 ;  /* 0x0000001909097224 */ /* 0x000fc600078e020e */
[----:B------:R-:W3:Y:S01]  /*1020*/  LDC R26, c[0x0][0x658] ;  /* 0x00019600ff1a7b82 */ /* 0x000ee20000000800 */
[----:B------:R-:W-:Y:S01]  /*1030*/  IMAD.IADD R9, R13, 0x1, R9 ;  /* 0x000000010d097824 */ /* 0x000fe200078e0209 */
[----:B0-----:R-:W-:-:S04]  /*1040*/  ISETP.NE.U32.AND P0, PT, R28, RZ, PT ;  /* 0x000000ff1c00720c */ /* 0x001fc80003f05070 */
[----:B------:R-:W-:Y:S02]  /*1050*/  ISETP.NE.AND.EX P0, PT, R29, RZ, PT, P0 ;  /* 0x000000ff1d00720c */ /* 0x000fe40003f05300 */
[----:B------:R-:W0:Y:S01]  /*1060*/  LDC R24, c[0x0][0x600] ;  /* 0x00018000ff187b82 */ /* 0x000e220000000800 */
[-CC-:B-1----:R-:W-:Y:S02]  /*1070*/  SHF.R.U64 R16, R12, R22.reuse, R9.reuse ;  /* 0x000000160c107219 */ /* 0x182fe40000001209 */
[----:B------:R-:W-:-:S05]  /*1080*/  SHF.R.U32.HI R9, RZ, R22, R9 ;  /* 0x00000016ff097219 */ /* 0x000fca0000011609 */
[----:B------:R-:W1:Y:S01]  /*1090*/  LDC R19, c[0x0][0x648] ;  /* 0x00019200ff137b82 */ /* 0x000e620000000800 */
[-CC-:B--2---:R-:W-:Y:S02]  /*10a0*/  SHF.R.U64 R22, R16, R18.reuse, R9.reuse ;  /* 0x0000001210167219 */ /* 0x184fe40000001209 */
[----:B------:R-:W-:-:S05]  /*10b0*/  SHF.R.U32.HI R9, RZ, R18, R9 ;  /* 0x00000012ff097219 */ /* 0x000fca0000011609 */
[----:B------:R-:W2:Y:S01]  /*10c0*/  LDC R21, c[0x0][0x638] ;  /* 0x00018e00ff157b82 */ /* 0x000ea20000000800 */
[-CC-:B---3--:R-:W-:Y:S02]  /*10d0*/  SHF.R.U64 R18, R22, R26.reuse, R9.reuse ;  /* 0x0000001a16127219 */ /* 0x188fe40000001209 */
[-C--:B------:R-:W-:Y:S02]  /*10e0*/  SHF.L.U32 R7, R7, R26.reuse, RZ ;  /* 0x0000001a07077219 */ /* 0x080fe400000006ff */
[----:B------:R-:W-:Y:S01]  /*10f0*/  SHF.R.U32.HI R9, RZ, R26, R9 ;  /* 0x0000001aff097219 */ /* 0x000fe20000011609 */
[----:B------:R-:W-:Y:S01]  /*1100*/  IMAD.MOV.U32 R8, RZ, RZ, R18 ;  /* 0x000000ffff087224 */ /* 0x000fe200078e0012 */
[----:B------:R-:W-:Y:S01]  /*1110*/  LOP3.LUT R11, RZ, R7, RZ, 0x33, !PT ;  /* 0x00000007ff0b7212 */ /* 0x000fe200078e33ff */
[----:B------:R-:W3:Y:S01]  /*1120*/  LDC R25, c[0x0][0x610] ;  /* 0x00018400ff197b82 */ /* 0x000ee20000000800 */
[----:B------:R-:W-:Y:S05]  /*1130*/  @!P0 BRA `(.L_x_11) ;  /* 0x0000000000288947 */ /* 0x000fea0003800000 */
[----:B------:R-:W4:Y:S02]  /*1140*/  LDC R7, c[0x0][0x64c] ;  /* 0x00019300ff077b82 */ /* 0x000f240000000800 */
[----:B----4-:R-:W-:-:S05]  /*1150*/  IADD3 R7, P0, R18, R7, RZ ;  /* 0x0000000712077210 */ /* 0x010fca0007f1e0ff */
        /* <DEDUP_REMOVED lines=8> */
.L_x_11:
[----:B-1----:R-:W-:Y:S01]  /*11e0*/  SHF.R.U64 R9, R8, R19, R9 ;  /* 0x0000001308097219 */ /* 0x002fe20000001209 */
[----:B------:R-:W-:Y:S01]  /*11f0*/  IMAD.MOV.U32 R14, RZ, RZ, 0x1 ;  /* 0x00000001ff0e7424 */ /* 0x000fe200078e00ff */
[----:B------:R-:W-:Y:S01]  /*1200*/  LOP3.LUT R8, R22, R11, RZ, 0xc0, !PT ;  /* 0x0000000b16087212 */ /* 0x000fe200078ec0ff */
[----:B0-----:R-:W-:Y:S01]  /*1210*/  VIADD R11, R24, 0xffffffff ;  /* 0xffffffff180b7836 */ /* 0x001fe20000000000 */
[----:B------:R-:W-:Y:S01]  /*1220*/  SHF.L.U32 R7, R23, R26, RZ ;  /* 0x0000001a17077219 */ /* 0x000fe200000006ff */
[----:B------:R-:W-:Y:S01]  /*1230*/  IMAD.MOV R12, RZ, RZ, -R9 ;  /* 0x000000ffff0c7224 */ /* 0x000fe200078e0a09 */
[----:B------:R-:W-:Y:S02]  /*1240*/  SEL R10, R10, R27, !P4 ;  /* 0x0000001b0a0a7207 */ /* 0x000fe40006000000 */
[----:B------:R-:W-:Y:S01]  /*1250*/  LOP3.LUT R11, R16, R11, RZ, 0xc0, !PT ;  /* 0x0000000b100b7212 */ /* 0x000fe200078ec0ff */
[----:B------:R-:W-:Y:S02]  /*1260*/  IMAD R9, R7, R9, R8 ;  /* 0x0000000907097224 */ /* 0x000fe400078e0208 */
[----:B--2---:R-:W-:-:S02]  /*1270*/  IMAD R7, R12, R21, R18 ;  /* 0x000000150c077224 */ /* 0x004fc400078e0212 */
[----:B---3--:R-:W-:Y:S02]  /*1280*/  IMAD R10, R9, R25, R10 ;  /* 0x00000019090a7224 */ /* 0x008fe400078e020a */
[----:B------:R-:W-:-:S05]  /*1290*/  IMAD R7, R7, R24, R11 ;  /* 0x0000001807077224 */ /* 0x000fca00078e020b */
[----:B------:R-:W-:Y:S02]  /*12a0*/  SEL R15, R7, R10, !P4 ;  /* 0x0000000a070f7207 */ /* 0x000fe40006000000 */
[----:B------:R-:W-:-:S07]  /*12b0*/  SEL R71, R10, R7, !P4 ;  /* 0x000000070a477207 */ /* 0x000fce0006000000 */
.L_x_9:
[----:B------:R-:W-:-:S08]  /*12c0*/  NOP ;  /* 0x0000000000007918 */ /* 0x000fd00000000000 */
[----:B------:R-:W0:Y:S02]  /*12d0*/  USETMAXREG.TRY_ALLOC.CTAPOOL UP0, 0xe8 ;  /* 0x000000e8000079c8 */ /* 0x000e240008000600 */
[----:B0-----:R-:W-:-:S13]  /*12e0*/  PLOP3.LUT P0, PT, PT, PT, UP0, 0x80, 0x0 ;  /* 0x000000000000781c */ /* 0x001fda0003f0f008 */
[----:B------:R-:W-:Y:S05]  /*12f0*/  @!P0 BRA `(.L_x_9) ;  /* 0xfffffffc00f08947 */ /* 0x000fea000383ffff */
[----:B------:R-:W-:Y:S01]  /*1300*/  ULDC.64 UR4, c[0x0][0x598] ;  /* 0x0001660000047ab9 */ /* 0x000fe20000000a00 */
[----:B------:R-:W-:Y:S01]  /*1310*/  ULDC.64 UR18, c[0x0][0x208] ;  /* 0x0000820000127ab9 */ /* 0x000fe20000000a00 */
[----:B------:R-:W-:-:S04]  /*1320*/  ISETP.NE.U32.AND P0, PT, RZ, UR4, PT ;  /* 0x00000004ff007c0c */ /* 0x000fc8000bf05070 */
[----:B------:R-:W-:-:S13]  /*1330*/  ISETP.NE.AND.EX P0, PT, RZ, UR5, PT, P0 ;  /* 0x00000005ff007c0c */ /* 0x000fda000bf05300 */
[----:B------:R-:W-:Y:S05]  /*1340*/  @!P0 BRA `(.L_x_12) ;  /* 0x00000000001c8947 */ /* 0x000fea0003800000 */
[----:B------:R-:W0:Y:S02]  /*1350*/  LDC.64 R8, c[0x0][0x598] ;  /* 0x00016600ff087b82 */ /* 0x000e240000000a00 */
[----:B0-----:R-:W2:Y:S02]  /*1360*/  LDG.E.64 R8, desc[UR18][R8.64] ;  /* 0x0000001208087981 */ /* 0x001ea4000c1e1b00 */
[----:B--2---:R-:W-:-:S04]  /*1370*/  ISETP.NE.U32.AND P0, PT, R8, RZ, PT ;  /* 0x000000ff0800720c */ /* 0x004fc80003f05070 */
[----:B------:R-:W-:-:S13]  /*1380*/  ISETP.NE.AND.EX P0, PT, R9, RZ, PT, P0 ;  /* 0x000000ff0900720c */ /* 0x000fda0003f05300 */
[----:B------:R-:W-:Y:S05]  /*1390*/  @!P0 BRA `(.L_x_12) ;  /* 0x0000000000088947 */ /* 0x000fea0003800000 */
[----:B------:R0:W5:Y:S01]  /*13a0*/  LD.E R7, desc[UR18][R8.64] ;  /* 0x0000001208077980 */ /* 0x000162000c101900 */
[----:B------:R-:W-:Y:S05]  /*13b0*/  BRA `(.L_x_13) ;  /* 0x0000000000207947 */ /* 0x000fea0003800000 */
.L_x_12:
[----:B------:R-:W-:Y:S02]  /*13c0*/  ULDC.64 UR4, c[0x0][0x588] ;  /* 0x0001620000047ab9 */ /* 0x000fe40000000a00 */
[----:B------:R-:W-:-:S04]  /*13d0*/  ISETP.NE.U32.AND P0, PT, RZ, UR4, PT ;  /* 0x00000004ff007c0c */ /* 0x000fc8000bf05070 */
[----:B------:R-:W-:-:S13]  /*13e0*/  ISETP.NE.AND.EX P0, PT, RZ, UR5, PT, P0 ;  /* 0x00000005ff007c0c */ /* 0x000fda000bf05300 */
[----:B------:R-:W-:Y:S05]  /*13f0*/  @!P0 BRA `(.L_x_14) ;  /* 0x00000000000c8947 */ /* 0x000fea0003800000 */
[----:B------:R-:W0:Y:S02]  /*1400*/  LDC.64 R8, c[0x0][0x588] ;  /* 0x00016200ff087b82 */ /* 0x000e240000000a00 */
[----:B0-----:R1:W5:Y:S01]  /*1410*/  LDG.E R7, desc[UR18][R8.64] ;  /* 0x0000001208077981 */ /* 0x001362000c1e1900 */
[----:B------:R-:W-:Y:S05]  /*1420*/  BRA `(.L_x_13) ;  /* 0x0000000000047947 */ /* 0x000fea0003800000 */
.L_x_14:
[----:B------:R-:W2:Y:S02]  /*1430*/  LDC R7, c[0x0][0x580] ;  /* 0x00016000ff077b82 */ /* 0x000ea40000000800 */
.L_x_13:
[----:B------:R-:W-:Y:S02]  /*1440*/  ULDC.64 UR4, c[0x0][0x5a0] ;  /* 0x0001680000047ab9 */ /* 0x000fe40000000a00 */
[----:B------:R-:W-:-:S04]  /*1450*/  ISETP.NE.U32.AND P0, PT, RZ, UR4, PT ;  /* 0x00000004ff007c0c */ /* 0x000fc8000bf05070 */
[----:B------:R-:W-:-:S13]  /*1460*/  ISETP.NE.AND.EX P0, PT, RZ, UR5, PT, P0 ;  /* 0x00000005ff007c0c */ /* 0x000fda000bf05300 */
[----:B------:R-:W-:Y:S05]  /*1470*/  @!P0 BRA `(.L_x_15) ;  /* 0x00000000001c8947 */ /* 0x000fea0003800000 */
[----:B01----:R-:W0:Y:S02]  /*1480*/  LDC.64 R8, c[0x0][0x5a0] ;  /* 0x00016800ff087b82 */ /* 0x003e240000000a00 */
[----:B0-----:R-:W3:Y:S02]  /*1490*/  LDG.E.64 R8, desc[UR18][R8.64] ;  /* 0x0000001208087981 */ /* 0x001ee4000c1e1b00 */
[----:B---3--:R-:W-:-:S04]  /*14a0*/  ISETP.NE.U32.AND P0, PT, R8, RZ, PT ;  /* 0x000000ff0800720c */ /* 0x008fc80003f05070 */
[----:B------:R-:W-:-:S13]  /*14b0*/  ISETP.NE.AND.EX P0, PT, R9, RZ, PT, P0 ;  /* 0x000000ff0900720c */ /* 0x000fda0003f05300 */
[----:B------:R-:W-:Y:S05]  /*14c0*/  @!P0 BRA `(.L_x_15) ;  /* 0x0000000000088947 */ /* 0x000fea0003800000 */
[----:B------:R0:W5:Y:S01]  /*14d0*/  LD.E R12, desc[UR18][R8.64] ;  /* 0x00000012080c7980 */ /* 0x000162000c101900 */
[----:B------:R-:W-:Y:S05]  /*14e0*/  BRA `(.L_x_16) ;  /* 0x0000000000207947 */ /* 0x000fea0003800000 */
.L_x_15:
[----:B------:R-:W-:Y:S02]  /*14f0*/  ULDC.64 UR4, c[0x0][0x590] ;  /* 0x0001640000047ab9 */ /* 0x000fe40000000a00 */
[----:B------:R-:W-:-:S04]  /*1500*/  ISETP.NE.U32.AND P0, PT, RZ, UR4, PT ;  /* 0x00000004ff007c0c */ /* 0x000fc8000bf05070 */
[----:B------:R-:W-:-:S13]  /*1510*/  ISETP.NE.AND.EX P0, PT, RZ, UR5, PT, P0 ;  /* 0x00000005ff007c0c */ /* 0x000fda000bf05300 */
[----:B------:R-:W-:Y:S05]  /*1520*/  @!P0 BRA `(.L_x_17) ;  /* 0x00000000000c8947 */ /* 0x000fea0003800000 */
[----:B------:R-:W3:Y:S02]  /*1530*/  LDC.64 R12, c[0x0][0x590] ;  /* 0x00016400ff0c7b82 */ /* 0x000ee40000000a00 */
[----:B---3--:R3:W5:Y:S01]  /*1540*/  LDG.E R12, desc[UR18][R12.64] ;  /* 0x000000120c0c7981 */ /* 0x008762000c1e1900 */
[----:B------:R-:W-:Y:S05]  /*1550*/  BRA `(.L_x_16) ;  /* 0x0000000000047947 */ /* 0x000fea0003800000 */
.L_x_17:
[----:B------:R-:W4:Y:S02]  /*1560*/  LDC R12, c[0x0][0x584] ;  /* 0x00016100ff0c7b82 */ /* 0x000f240000000800 */
.L_x_16:
[----:B------:R-:W-:-:S13]  /*1570*/  LOP3.LUT P0, RZ, R14, 0xff, RZ, 0xc0, !PT ;  /* 0x000000ff0eff7812 */ /* 0x000fda000780c0ff */
[----:B------:R-:W-:Y:S05]  /*1580*/  @!P0 EXIT ;  /* 0x000000000000894d */ /* 0x000fea0003800000 */
[----:B------:R-:W-:Y:S01]  /*1590*/  ULDC UR4, c[0x0][0x28c] ;  /* 0x0000a30000047ab9 */ /* 0x000fe20000000800 */
[----:B------:R-:W-:Y:S01]  /*15a0*/  LOP3.LUT R81, R2, 0x1, RZ, 0xfc, !PT ;  /* 0x0000000102517812 */ /* 0x000fe200078efcff */
[----:B------:R-:W-:-:S04]  /*15b0*/  UIADD3 UR4, UR4, 0x1f, URZ ;  /* 0x0000001f04047890 */ /* 0x000fc8000fffe03f */
[----:B------:R-:W-:-:S04]  /*15c0*/  USHF.R.S32.HI UR5, URZ, 0x1f, UR4 ;  /* 0x0000001f3f057899 */ /* 0x000fc80008011404 */
[----:B------:R-:W-:-:S03]  /*15d0*/  ULEA.HI UR5, UR5, UR4, URZ, 0x5 ;  /* 0x0000000405057291 */ /* 0x000fc6000f8f283f */
[----:B------:R-:W-:Y:S01]  /*15e0*/  UMOV UR4, URZ ;  /* 0x0000003f00047c82 */ /* 0x000fe20008000000 */
[----:B------:R-:W-:-:S03]  /*15f0*/  USHF.R.S32.HI UR9, URZ, 0x5, UR5 ;  /* 0x000000053f097899 */ /* 0x000fc60008011405 */
[----:B------:R-:W-:-:S09]  /*1600*/  UMOV UR5, URZ ;  /* 0x0000003f00057c82 */ /* 0x000fd20008000000 */
.L_x_108:
[----:B01----:R-:W-:Y:S01]  /*1610*/  LOP3.LUT R8, R0, 0x80, RZ, 0xc0, !PT ;  /* 0x0000008000087812 */ /* 0x003fe200078ec0ff */
[----:B------:R-:W0:Y:S01]  /*1620*/  S2UR UR13, SR_CgaCtaId ;  /* 0x00000000000d79c3 */ /* 0x000e220000008800 */
[----:B------:R-:W-:Y:S01]  /*1630*/  UMOV UR12, 0x400 ;  /* 0x00000400000c7882 */ /* 0x000fe20000000000 */
[----:B------:R-:W-:Y:S01]  /*1640*/  UMOV UR6, URZ ;  /* 0x0000003f00067c82 */ /* 0x000fe20008000000 */
[----:B------:R-:W-:Y:S01]  /*1650*/  SHF.R.U32.HI R8, RZ, 0x7, R8 ;  /* 0x00000007ff087819 */ /* 0x000fe20000011608 */
[----:B------:R-:W-:Y:S01]  /*1660*/  UMOV UR7, URZ ;  /* 0x0000003f00077c82 */ /* 0x000fe20008000000 */
[----:B------:R-:W-:Y:S01]  /*1670*/  UMOV UR16, UR5 ;  /* 0x0000000500107c82 */ /* 0x000fe20008000000 */
[----:B------:R-:W-:Y:S01]  /*1680*/  CS2R R16, SRZ ;  /* 0x0000000000107805 */ /* 0x000fe2000001ff00 */
[----:B---3--:R-:W-:Y:S01]  /*1690*/  IMAD.MOV.U32 R13, RZ, RZ, RZ ;  /* 0x000000ffff0d7224 */ /* 0x008fe200078e00ff */
[----:B------:R-:W1:Y:S01]  /*16a0*/  LDC R9, c[0x0][0x28c] ;  /* 0x0000a300ff097b82 */ /* 0x000e620000000800 */
[----:B------:R-:W3:Y:S01]  /*16b0*/  SHFL.IDX PT, R8, R8, RZ, 0x1f ;  /* 0x00001fff08087589 */ /* 0x000ee200000e0000 */
[----:B------:R-:W-:-:S02]  /*16c0*/  CS2R R18, SRZ ;  /* 0x0000000000127805 */ /* 0x000fc4000001ff00 */
[----:B------:R-:W-:Y:S02]  /*16d0*/  CS2R R20, SRZ ;  /* 0x0000000000147805 */ /* 0x000fe4000001ff00 */
[----:B------:R-:W-:Y:S02]  /*16e0*/  CS2R R22, SRZ ;  /* 0x0000000000167805 */ /* 0x000fe4000001ff00 */
[----:B------:R-:W-:Y:S02]  /*16f0*/  CS2R R56, SRZ ;  /* 0x0000000000387805 */ /* 0x000fe4000001ff00 */
[----:B------:R-:W-:Y:S02]  /*1700*/  CS2R R58, SRZ ;  /* 0x00000000003a7805 */ /* 0x000fe4000001ff00 */
[----:B------:R-:W-:Y:S02]  /*1710*/  CS2R R60, SRZ ;  /* 0x00000000003c7805 */ /* 0x000fe4000001ff00 */
[----:B------:R-:W-:-:S02]  /*1720*/  CS2R R62, SRZ ;  /* 0x00000000003e7805 */ /* 0x000fc4000001ff00 */
[----:B------:R-:W-:Y:S02]  /*1730*/  CS2R R64, SRZ ;  /* 0x0000000000407805 */ /* 0x000fe4000001ff00 */
[----:B------:R-:W-:Y:S02]  /*1740*/  CS2R R66, SRZ ;  /* 0x0000000000427805 */ /* 0x000fe4000001ff00 */
[----:B------:R-:W-:Y:S01]  /*1750*/  CS2R R68, SRZ ;  /* 0x0000000000447805 */ /* 0x000fe2000001ff00 */
[----:B------:R-:W-:Y:S01]  /*1760*/  IMAD.MOV.U32 R70, RZ, RZ, RZ ;  /* 0x000000ffff467224 */ /* 0x000fe200078e00ff */
[----:B------:R-:W-:Y:S01]  /*1770*/  CS2R R74, SRZ ;  /* 0x00000000004a7805 */ /* 0x000fe2000001ff00 */
[----:B------:R-:W-:Y:S01]  /*1780*/  IMAD.MOV.U32 R72, RZ, RZ, RZ ;  /* 0x000000ffff487224 */ /* 0x000fe200078e00ff */
[----:B------:R-:W-:Y:S02]  /*1790*/  CS2R R76, SRZ ;  /* 0x00000000004c7805 */ /* 0x000fe4000001ff00 */
[----:B------:R-:W-:Y:S01]  /*17a0*/  CS2R R78, SRZ ;  /* 0x00000000004e7805 */ /* 0x000fe2000001ff00 */
[----:B------:R-:W-:Y:S01]  /*17b0*/  IMAD.MOV.U32 R80, RZ, RZ, RZ ;  /* 0x000000ffff507224 */ /* 0x000fe200078e00ff */
[----:B----4-:R-:W-:Y:S01]  /*17c0*/  CS2R R24, SRZ ;  /* 0x0000000000187805 */ /* 0x010fe2000001ff00 */
[----:B------:R-:W-:Y:S01]  /*17d0*/  IMAD.U32 R14, RZ, RZ, UR4 ;  /* 0x00000004ff0e7e24 */ /* 0x000fe2000f8e00ff */
[----:B------:R-:W-:-:S02]  /*17e0*/  CS2R R26, SRZ ;  /* 0x00000000001a7805 */ /* 0x000fc4000001ff00 */
[----:B------:R-:W-:Y:S02]  /*17f0*/  CS2R R28, SRZ ;  /* 0x00000000001c7805 */ /* 0x000fe4000001ff00 */
[----:B------:R-:W-:Y:S02]  /*1800*/  CS2R R30, SRZ ;  /* 0x00000000001e7805 */ /* 0x000fe4000001ff00 */
[----:B------:R-:W-:Y:S02]  /*1810*/  CS2R R32, SRZ ;  /* 0x0000000000207805 */ /* 0x000fe4000001ff00 */
[----:B-1----:R-:W-:Y:S02]  /*1820*/  ISETP.GE.AND P0, PT, R9, 0x1, PT ;  /* 0x000000010900780c */ /* 0x002fe40003f06270 */
[----:B------:R-:W-:Y:S02]  /*1830*/  CS2R R34, SRZ ;  /* 0x0000000000227805 */ /* 0x000fe4000001ff00 */
[----:B---3--:R-:W-:-:S02]  /*1840*/  R2UR UR8, R8 ;  /* 0x00000000080872ca */ /* 0x008fc400000e0000 */
        /* <DEDUP_REMOVED lines=8> */
[----:B------:R-:W-:Y:S02]  /*18d0*/  CS2R R52, SRZ ;  /* 0x0000000000347805 */ /* 0x000fe4000001ff00 */
[----:B------:R-:W-:Y:S01]  /*18e0*/  CS2R R54, SRZ ;  /* 0x0000000000367805 */ /* 0x000fe2000001ff00 */
[----:B------:R-:W-:-:S04]  /*18f0*/  ULEA.HI UR10, UR8, UR8, URZ, 0x1 ;  /* 0x00000008080a7291 */ /* 0x000fc8000f8f083f */
[----:B------:R-:W-:Y:S02]  /*1900*/  ULOP3.LUT UR11, UR10, 0x1ffffe, URZ, 0xc0, !UPT ;  /* 0x001ffffe0a0b7892 */ /* 0x000fe4000f8ec03f */
[----:B0-----:R-:W-:Y:S02]  /*1910*/  ULEA UR10, UR13, UR12, 0x18 ;  /* 0x0000000c0d0a7291 */ /* 0x001fe4000f8ec03f */
[----:B------:R-:W-:-:S03]  /*1920*/  UIADD3 UR11, UR8, -UR11, URZ ;  /* 0x8000000b080b7290 */ /* 0x000fc6000fffe03f */
[----:B------:R-:W-:Y:S01]  /*1930*/  UMOV UR8, URZ ;  /* 0x0000003f00087c82 */ /* 0x000fe20008000000 */
[----:B------:R-:W-:-:S04]  /*1940*/  ULEA UR11, UR11, UR10, 0xb ;  /* 0x0000000a0b0b7291 */ /* 0x000fc8000f8e583f */
[----:B------:R-:W-:-:S04]  /*1950*/  UIADD3 UR11, UR11, 0x300, URZ ;  /* 0x000003000b0b7890 */ /* 0x000fc8000fffe03f */
[----:B------:R-:W-:-:S04]  /*1960*/  USHF.R.U32.HI UR11, URZ, 0x4, UR11 ;  /* 0x000000043f0b7899 */ /* 0x000fc8000801160b */
[----:B------:R-:W-:Y:S01]  /*1970*/  ULOP3.LUT UR11, UR11, 0x3fff, URZ, 0xc0, !UPT ;  /* 0x00003fff0b0b7892 */ /* 0x000fe2000f8ec03f */
[----:B------:R-:W-:Y:S11]  /*1980*/  @!P0 BRA `(.L_x_18) ;  /* 0x0000000400608947 */ /* 0x000ff60003800000 */
[----:B------:R-:W-:-:S13]  /*1990*/  ISETP.NE.AND P1, PT, R81, 0x3, PT ;  /* 0x000000035100780c */ /* 0x000fda0003f25270 */
[----:B------:R-:W-:Y:S05]  /*19a0*/  @!P1 BRA `(.L_x_19) ;  /* 0x0000000000049947 */ /* 0x000fea0003800000 */
[----:B------:R-:W-:Y:S01]  /*19b0*/  BPT.TRAP 0x1 ;  /* 0x000000040000795c */ /* 0x000fe20000300000 */
.L_x_19:
[----:B------:R-:W-:Y:S01]  /*19c0*/  ULEA UR6, UR5, UR10, 0x3 ;  /* 0x0000000a05067291 */ /* 0x000fe2000f8e183f */
[----:B------:R-:W-:-:S05]  /*19d0*/  IMAD.U32 R8, RZ, RZ, UR4 ;  /* 0x00000004ff087e24 */ /* 0x000fca000f8e00ff */
[----:B------:R-:W-:-:S04]  /*19e0*/  SHF.L.U32 R8, R8, 0x1f, RZ ;  /* 0x0000001f08087819 */ /* 0x000fc800000006ff */
[----:B------:R0:W1:Y:S01]  /*19f0*/  SYNCS.PHASECHK.TRANS64.TRYWAIT P0, [UR6], R8 ;  /* 0x00000008ff0075a7 */ /* 0x0000620008000146 */
[----:B------:R-:W-:Y:S05]  /*1a00*/  @!P1 BRA `(.L_x_20) ;  /* 0x0000000000049947 */ /* 0x000fea0003800000 */
[----:B------:R-:W-:Y:S01]  /*1a10*/  BPT.TRAP 0x1 ;  /* 0x000000040000795c */ /* 0x000fe20000300000 */
.L_x_20:
[----:B-1----:R-:W-:Y:S05]  /*1a20*/  @P0 BRA `(.L_x_21) ;  /* 0x0000000000080947 */ /* 0x002fea0003800000 */
[----:B------:R-:W1:Y:S02]  /*1a30*/  SYNCS.PHASECHK.TRANS64.TRYWAIT P0, [UR6], R8 ;  /* 0x00000008ff0075a7 */ /* 0x000e640008000146 */
[----:B-1----:R-:W-:Y:S05]  /*1a40*/  @!P0 BRA `(.L_x_22) ;  /* 0x0000006400f48947 */ /* 0x002fea0003800000 */
.L_x_21:
[----:B------:R-:W-:Y:S01]  /*1a50*/  UIADD3 UR6, UR10, 0x25300, URZ ;  /* 0x000253000a067890 */ /* 0x000fe2000fffe03f */
[----:B------:R-:W-:Y:S01]  /*1a60*/  WARPGROUP.ARRIVE ;  /* 0x00000000000079c5 */ /* 0x000fe20000000000 */
[----:B------:R-:W-:Y:S01]  /*1a70*/  ULDC UR7, c[0x0][0x50c] ;  /* 0x0001430000077ab9 */ /* 0x000fe20000000800 */
[----:B------:R-:W-:Y:S01]  /*1a80*/  ULOP3.LUT UR12, UR11, 0x10000, URZ, 0xfc, !UPT ;  /* 0x000100000b0c7892 */ /* 0x000fe2000f8efc3f */
[----:B------:R-:W-:Y:S01]  /*1a90*/  CS2R R16, SRZ ;  /* 0x0000000000107805 */ /* 0x000fe2000001ff00 */
[----:B------:R-:W-:Y:S01]  /*1aa0*/  UISETP.NE.AND UP0, UPT, UR7, 0x1, UPT ;  /* 0x000000010700788c */ /* 0x000fe2000bf05270 */
[----:B------:R-:W-:Y:S01]  /*1ab0*/  IMAD.MOV.U32 R13, RZ, RZ, RZ ;  /* 0x000000ffff0d7224 */ /* 0x000fe200078e00ff */
[----:B------:R-:W-:Y:S01]  /*1ac0*/  USHF.R.U32.HI UR6, URZ, 0x4, UR6 ;  /* 0x000000043f067899 */ /* 0x000fe20008011606 */
[----:B------:R-:W-:Y:S01]  /*1ad0*/  CS2R R18, SRZ ;  /* 0x0000000000127805 */ /* 0x000fe2000001ff00 */
[----:B------:R-:W-:Y:S01]  /*1ae0*/  USEL UR7, URZ, 0x1, UP0 ;  /* 0x000000013f077887 */ /* 0x000fe20008000000 */
[----:B------:R-:W-:Y:S01]  /*1af0*/  CS2R R20, SRZ ;  /* 0x0000000000147805 */ /* 0x000fe2000001ff00 */
[----:B------:R-:W-:Y:S01]  /*1b00*/  ULOP3.LUT UR6, UR6, 0x3fff, URZ, 0xc0, !UPT ;  /* 0x00003fff06067892 */ /* 0x000fe2000f8ec03f */
[----:B------:R-:W-:Y:S01]  /*1b10*/  CS2R R22, SRZ ;  /* 0x0000000000167805 */ /* 0x000fe2000001ff00 */
[----:B------:R-:W-:Y:S01]  /*1b20*/  ULEA UR12, UR5, UR12, 0x8 ;  /* 0x0000000c050c7291 */ /* 0x000fe2000f8e403f */
[----:B------:R-:W-:Y:S01]  /*1b30*/  CS2R R56, SRZ ;  /* 0x0000000000387805 */ /* 0x000fe2000001ff00 */
[----:B------:R-:W-:Y:S01]  /*1b40*/  ULOP3.LUT UR6, UR6, 0x10000, URZ, 0xfc, !UPT ;  /* 0x0001000006067892 */ /* 0x000fe2000f8efc3f */
[----:B------:R-:W-:Y:S01]  /*1b50*/  ISETP.NE.AND P0, PT, RZ, UR7, PT ;  /* 0x00000007ff007c0c */ /* 0x000fe2000bf05270 */
[----:B------:R-:W-:Y:S01]  /*1b60*/  UMOV UR13, 0xc0000010 ;  /* 0xc0000010000d7882 */ /* 0x000fe20000000000 */
[----:B------:R-:W-:Y:S01]  /*1b70*/  UMOV UR15, 0xc0000010 ;  /* 0xc0000010000f7882 */ /* 0x000fe20000000000 */
[----:B------:R-:W-:Y:S01]  /*1b80*/  ULEA UR14, UR5, UR6, 0x7 ;  /* 0x00000006050e7291 */ /* 0x000fe2000f8e383f */
[----:B------:R-:W-:-:S02]  /*1b90*/  CS2R R58, SRZ ;  /* 0x00000000003a7805 */ /* 0x000fc4000001ff00 */
[----:B------:R-:W-:Y:S01]  /*1ba0*/  CS2R R60, SRZ ;  /* 0x00000000003c7805 */ /* 0x000fe2000001ff00 */
[----:B------:R-:W-:Y:S01]  /*1bb0*/  UMOV UR6, 0x1 ;  /* 0x0000000100067882 */ /* 0x000fe20000000000 */
[----:B------:R-:W-:Y:S02]  /*1bc0*/  CS2R R62, SRZ ;  /* 0x00000000003e7805 */ /* 0x000fe4000001ff00 */
[----:B------:R-:W-:Y:S02]  /*1bd0*/  CS2R R64, SRZ ;  /* 0x0000000000407805 */ /* 0x000fe4000001ff00 */
[----:B------:R-:W-:Y:S02]  /*1be0*/  CS2R R66, SRZ ;  /* 0x0000000000427805 */ /* 0x000fe4000001ff00 */
[----:B------:R-:W-:Y:S01]  /*1bf0*/  CS2R R68, SRZ ;  /* 0x0000000000447805 */ /* 0x000fe2000001ff00 */
[----:B------:R-:W-:Y:S01]  /*1c00*/  IMAD.MOV.U32 R70, RZ, RZ, RZ ;  /* 0x000000ffff467224 */ /* 0x000fe200078e00ff */
[----:B------:R-:W-:Y:S01]  /*1c10*/  QGMMA.64x64x32.F32.E4M3.E4M3 R24, gdesc[UR12], RZ, !UPT, gsb0 ;  /* 0x00e000000c1879f3 */ /* 0x000fe2000c0008ff */
[----:B------:R-:W-:Y:S01]  /*1c20*/  IMAD.MOV.U32 R72, RZ, RZ, RZ ;  /* 0x000000ffff487224 */ /* 0x000fe200078e00ff */
[----:B------:R-:W-:-:S02]  /*1c30*/  CS2R R74, SRZ ;  /* 0x00000000004a7805 */ /* 0x000fc4000001ff00 */
[----:B------:R-:W-:Y:S02]  /*1c40*/  CS2R R76, SRZ ;  /* 0x00000000004c7805 */ /* 0x000fe4000001ff00 */
[----:B------:R-:W-:Y:S01]  /*1c50*/  CS2R R78, SRZ ;  /* 0x00000000004e7805 */ /* 0x000fe2000001ff00 */
[----:B------:R-:W-:Y:S01]  /*1c60*/  IMAD.MOV.U32 R80, RZ, RZ, RZ ;  /* 0x000000ffff507224 */ /* 0x000fe200078e00ff */
[----:B------:R-:W-:Y:S06]  /*1c70*/  @!P0 BRA `(.L_x_23) ;  /* 0x0000000000888947 */ /* 0x000fec0003800000 */
[----:B------:R-:W-:Y:S02]  /*1c80*/  WARPGROUP.DEPBAR.LE gsb0, 0x0 ;  /* 0x00008000000079c5 */ /* 0x000fe40000010000 */
[----:B------:R-:W-:-:S01]  /*1c90*/  FADD R79, RZ, R24 ;  /* 0x00000018ff4f7221 */ /* 0x000fc20000000000 */
[----:B------:R-:W-:Y:S01]  /*1ca0*/  FADD R80, RZ, R25 ;  /* 0x00000019ff507221 */ /* 0x000fe20000000000 */
        /* <DEDUP_REMOVED lines=30> */
[----:B------:R-:W-:-:S06]  /*1e90*/  UMOV UR6, URZ ;  /* 0x0000003f00067c82 */ /* 0x000fcc0008000000 */
.L_x_23:
[----:B------:R-:W-:-:S04]  /*1ea0*/  UIADD3 UR16, UR5, 0x1, URZ ;  /* 0x0000000105107890 */ /* 0x000fc8000fffe03f */
[----:B------:R-:W-:-:S04]  /*1eb0*/  UISETP.NE.AND UP0, UPT, UR16, 0x25, UPT ;  /* 0x000000251000788c */ /* 0x000fc8000bf05270 */
[----:B------:R-:W-:Y:S02]  /*1ec0*/  USEL UR8, URZ, 0x1, UP0 ;  /* 0x000000013f087887 */ /* 0x000fe40008000000 */
[----:B------:R-:W-:Y:S02]  /*1ed0*/  USEL UR16, UR16, URZ, UP0 ;  /* 0x0000003f10107287 */ /* 0x000fe40008000000 */
[----:B------:R-:W-:-:S06]  /*1ee0*/  ULOP3.LUT UR8, UR4, UR8, URZ, 0x3c, !UPT ;  /* 0x0000000804087292 */ /* 0x000fcc000f8e3c3f */
[----:B------:R-:W-:Y:S01]  /*1ef0*/  IMAD.U32 R14, RZ, RZ, UR8 ;  /* 0x00000008ff0e7e24 */ /* 0x000fe2000f8e00ff */
[----:B------:R-:W-:-:S06]  /*1f00*/  UMOV UR8, 0x1 ;  /* 0x0000000100087882 */ /* 0x000fcc0000000000 */
.L_x_18:
[----:B------:R-:W-:-:S04]  /*1f10*/  UISETP.LT.AND UP0, UPT, UR9, 0x1, UPT ;  /* 0x000000010900788c */ /* 0x000fc8000bf01270 */
[----:B------:R-:W-:-:S04]  /*1f20*/  USEL UR12, UR9, 0x1, UP0 ;  /* 0x00000001090c7887 */ /* 0x000fc80008000000 */
[----:B------:R-:W-:-:S04]  /*1f30*/  UIADD3 UR12, UR9, -UR12, URZ ;  /* 0x8000000c090c7290 */ /* 0x000fc8000fffe03f */
[----:B------:R-:W-:-:S06]  /*1f40*/  UISETP.GE.AND UP0, UPT, UR12, 0x1, UPT ;  /* 0x000000010c00788c */ /* 0x000fcc000bf06270 */
[----:B------:R-:W-:-:S13]  /*1f50*/  PLOP3.LUT P0, PT, PT, PT, UP0, 0x80, 0x0 ;  /* 0x000000000000781c */ /* 0x000fda0003f0f008 */
[----:B------:R-:W-:Y:S05]  /*1f60*/  @!P0 BRA `(.L_x_24) ;  /* 0x0000000400748947 */ /* 0x000fea0003800000 */
[----:B01----:R-:W-:Y:S01]  /*1f70*/  IMAD.U32 R8, RZ, RZ, UR12 ;  /* 0x0000000cff087e24 */ /* 0x003fe2000f8e00ff */
[----:B------:R-:W-:Y:S01]  /*1f80*/  ULDC UR17, c[0x0][0x50c] ;  /* 0x0001430000117ab9 */ /* 0x000fe20000000800 */
[----:B------:R-:W-:-:S07]  /*1f90*/  IMAD.U32 R9, RZ, RZ, UR5 ;  /* 0x00000005ff097e24 */ /* 0x000fce000f8e00ff */
.L_x_32:
[----:B------:R-:W-:-:S13]  /*1fa0*/  ISETP.NE.AND P1, PT, R81, 0x3, PT ;  /* 0x000000035100780c */ /* 0x000fda0003f25270 */
[----:B------:R-:W-:Y:S05]  /*1fb0*/  @!P1 BRA `(.L_x_25) ;  /* 0x0000000000049947 */ /* 0x000fea0003800000 */
[----:B------:R-:W-:Y:S01]  /*1fc0*/  BPT.TRAP 0x1 ;  /* 0x000000040000795c */ /* 0x000fe20000300000 */
.L_x_25:
[----:B------:R-:W0:Y:S01]  /*1fd0*/  S2UR UR12, SR_CgaCtaId ;  /* 0x00000000000c79c3 */ /* 0x000e220000008800 */
[----:B------:R-:W-:Y:S01]  /*1fe0*/  UMOV UR10, 0x400 ;  /* 0x00000400000a7882 */ /* 0x000fe20000000000 */
[----:B------:R-:W-:Y:S01]  /*1ff0*/  SHF.L.U32 R10, R14, 0x1f, RZ ;  /* 0x0000001f0e0a7819 */ /* 0x000fe200000006ff */
[----:B0-----:R-:W-:-:S04]  /*2000*/  ULEA UR10, UR12, UR10, 0x18 ;  /* 0x0000000a0c0a7291 */ /* 0x001fc8000f8ec03f */
[----:B------:R-:W-:-:S09]  /*2010*/  ULEA UR12, UR16, UR10, 0x3 ;  /* 0x0000000a100c7291 */ /* 0x000fd2000f8e183f */
[----:B------:R0:W1:Y:S01]  /*2020*/  SYNCS.PHASECHK.TRANS64.TRYWAIT P0, [UR12], R10 ;  /* 0x0000000aff0075a7 */ /* 0x000062000800014c */
[----:B------:R-:W-:Y:S05]  /*2030*/  @!P1 BRA `(.L_x_26) ;  /* 0x0000000000049947 */ /* 0x000fea0003800000 */
[----:B------:R-:W-:Y:S01]  /*2040*/  BPT.TRAP 0x1 ;  /* 0x000000040000795c */ /* 0x000fe20000300000 */
.L_x_26:
[----:B-1----:R-:W-:Y:S05]  /*2050*/  @P0 BRA `(.L_x_27) ;  /* 0x0000000000080947 */ /* 0x002fea0003800000 */
[----:B------:R-:W1:Y:S02]  /*2060*/  SYNCS.PHASECHK.TRANS64.TRYWAIT P0, [UR12], R10 ;  /* 0x0000000aff0075a7 */ /* 0x000e64000800014c */
[----:B-1----:R-:W-:Y:S05]  /*2070*/  @!P0 BRA `(.L_x_28) ;  /* 0x0000006000808947 */ /* 0x002fea0003800000 */
.L_x_27:
[----:B------:R-:W-:Y:S01]  /*2080*/  UIADD3 UR12, UR10, 0x25300, URZ ;  /* 0x000253000a0c7890 */ /* 0x000fe2000fffe03f */
[----:B------:R-:W-:Y:S01]  /*2090*/  WARPGROUP.ARRIVE ;  /* 0x00000000000079c5 */ /* 0x000fe20000000000 */
[----:B------:R-:W-:Y:S02]  /*20a0*/  UISETP.NE.AND UP0, UPT, UR7, URZ, UPT ;  /* 0x0000003f0700728c */ /* 0x000fe4000bf05270 */
[----:B------:R-:W-:Y:S02]  /*20b0*/  USHF.R.U32.HI UR12, URZ, 0x4, UR12 ;  /* 0x000000043f0c7899 */ /* 0x000fe4000801160c */
[----:B------:R-:W-:Y:S02]  /*20c0*/  USEL UR8, UR8, URZ, !UP0 ;  /* 0x0000003f08087287 */ /* 0x000fe4000c000000 */
[----:B------:R-:W-:Y:S02]  /*20d0*/  ULOP3.LUT UR7, UR12, 0x3fff, URZ, 0xc0, !UPT ;  /* 0x00003fff0c077892 */ /* 0x000fe4000f8ec03f */
[----:B------:R-:W-:-:S02]  /*20e0*/  ULOP3.LUT UR12, UR11, 0x10000, URZ, 0xfc, !UPT ;  /* 0x000100000b0c7892 */ /* 0x000fc4000f8efc3f */
[----:B------:R-:W-:Y:S02]  /*20f0*/  ULOP3.LUT UR7, UR7, 0x10000, URZ, 0xfc, !UPT ;  /* 0x0001000007077892 */ /* 0x000fe4000f8efc3f */
[----:B------:R-:W-:Y:S02]  /*2100*/  UISETP.NE.U32.AND UP0, UPT, UR8, URZ, UPT ;  /* 0x0000003f0800728c */ /* 0x000fe4000bf05070 */
[----:B------:R-:W-:Y:S02]  /*2110*/  ULEA UR12, UR16, UR12, 0x8 ;  /* 0x0000000c100c7291 */ /* 0x000fe4000f8e403f */
[----:B------:R-:W-:Y:S01]  /*2120*/  ULEA UR14, UR16, UR7, 0x7 ;  /* 0x00000007100e7291 */ /* 0x000fe2000f8e383f */
[----:B------:R-:W-:Y:S01]  /*2130*/  UMOV UR13, 0xc0000010 ;  /* 0xc0000010000d7882 */ /* 0x000fe20000000000 */
[----:B------:R-:W-:Y:S01]  /*2140*/  UMOV UR15, 0xc0000010 ;  /* 0xc0000010000f7882 */ /* 0x000fe20000000000 */
[----:B------:R-:W-:-:S06]  /*2150*/  UIADD3 UR6, UR6, 0x1, URZ ;  /* 0x0000000106067890 */ /* 0x000fcc000fffe03f */
[----:B------:R-:W-:Y:S01]  /*2160*/  QGMMA.64x64x32.F32.E4M3.E4M3 R24, gdesc[UR12], R24, UP0, gsb0 ;  /* 0x00e000000c1879f3 */ /* 0x000fe2000b800818 */
[----:B------:R-:W-:-:S04]  /*2170*/  UISETP.NE.AND UP0, UPT, UR6, UR17, UPT ;  /* 0x000000110600728c */ /* 0x000fc8000bf05270 */
[----:B------:R-:W-:-:S06]  /*2180*/  USEL UR7, URZ, 0x1, UP0 ;  /* 0x000000013f077887 */ /* 0x000fcc0008000000 */
[----:B------:R-:W-:Y:S01]  /*2190*/  ISETP.NE.AND P0, PT, RZ, UR7, PT ;  /* 0x00000007ff007c0c */ /* 0x000fe2000bf05270 */
[----:B------:R-:W-:-:S12]  /*21a0*/  WARPGROUP.DEPBAR.LE gsb0, 0x1 ;  /* 0x00008000000079c5 */ /* 0x000fd80000010100 */
[----:B------:R-:W-:Y:S05]  /*21b0*/  @!P0 BRA `(.L_x_29) ;  /* 0x0000000000888947 */ /* 0x000fea0003800000 */
[----:B------:R-:W-:Y:S02]  /*21c0*/  WARPGROUP.DEPBAR.LE gsb0, 0x0 ;  /* 0x00008000000079c5 */ /* 0x000fe40000010000 */
[----:B------:R-:W-:-:S01]  /*21d0*/  FADD R79, R24, R79 ;  /* 0x0000004f184f7221 */ /* 0x000fc20000000000 */
[----:B------:R-:W-:Y:S01]  /*21e0*/  FADD R80, R25, R80 ;  /* 0x0000005019507221 */ /* 0x000fe20000000000 */
        /* <DEDUP_REMOVED lines=30> */
[----:B------:R-:W-:-:S06]  /*23d0*/  UMOV UR6, URZ ;  /* 0x0000003f00067c82 */ /* 0x000fcc0008000000 */
.L_x_29:
[----:B------:R-:W-:Y:S05]  /*23e0*/  @!P1 BRA `(.L_x_30) ;  /* 0x0000000000049947 */ /* 0x000fea0003800000 */
[----:B------:R-:W-:Y:S01]  /*23f0*/  BPT.TRAP 0x1 ;  /* 0x000000040000795c */ /* 0x000fe20000300000 */
.L_x_30:
[----:B------:R-:W-:-:S13]  /*2400*/  ISETP.NE.AND P0, PT, R6, RZ, PT ;  /* 0x000000ff0600720c */ /* 0x000fda0003f05270 */
[----:B01----:R-:W-:-:S05]  /*2410*/  @P0 LEA R10, R9, UR10, 0x3 ;  /* 0x0000000a090a0c11 */ /* 0x003fca000f8e18ff */
[----:B------:R-:W-:-:S05]  /*2420*/  @P0 VIADD R10, R10, 0x128 ;  /* 0x000001280a0a0836 */ /* 0x000fca0000000000 */
[----:B------:R-:W-:-:S04]  /*2430*/  @P0 PRMT R10, R3, 0x654, R10 ;  /* 0x00000654030a0816 */ /* 0x000fc8000000000a */
[----:B------:R0:W-:Y:S01]  /*2440*/  @P0 SYNCS.ARRIVE.TRANS64.RED.A1T0 RZ, [R10+URZ], RZ ;  /* 0x000000ff0aff09a7 */ /* 0x0001e2000810043f */
[----:B------:R-:W-:-:S13]  /*2450*/  ISETP.GT.U32.AND P0, PT, R2, 0x1, PT ;  /* 0x000000010200780c */ /* 0x000fda0003f04070 */
[----:B0-----:R-:W-:Y:S05]  /*2460*/  @P0 BRA `(.L_x_31) ;  /* 0x0000000000040947 */ /* 0x001fea0003800000 */
[----:B------:R-:W-:Y:S01]  /*2470*/  BPT.TRAP 0x1 ;  /* 0x000000040000795c */ /* 0x000fe20000300000 */
.L_x_31:
[----:B------:R-:W-:Y:S01]  /*2480*/  UIADD3 UR16, UR16, 0x1, URZ ;  /* 0x0000000110107890 */ /* 0x000fe2000fffe03f */
[C---:B------:R-:W-:Y:S01]  /*2490*/  ISETP.GT.AND P1, PT, R8.reuse, 0x1, PT ;  /* 0x000000010800780c */ /* 0x040fe20003f24270 */
[----:B------:R-:W-:Y:S02]  /*24a0*/  VIADD R9, R9, 0x1 ;  /* 0x0000000109097836 */ /* 0x000fe40000000000 */
[----:B------:R-:W-:Y:S01]  /*24b0*/  UISETP.NE.AND UP0, UPT, UR16, 0x25, UPT ;  /* 0x000000251000788c */ /* 0x000fe2000bf05270 */
[----:B------:R-:W-:Y:S02]  /*24c0*/  VIADD R8, R8, 0xffffffff ;  /* 0xffffffff08087836 */ /* 0x000fe40000000000 */
[C---:B------:R-:W-:Y:S01]  /*24d0*/  ISETP.NE.AND P0, PT, R9.reuse, 0x25, PT ;  /* 0x000000250900780c */ /* 0x040fe20003f05270 */
[----:B------:R-:W-:Y:S02]  /*24e0*/  USEL UR8, URZ, 0x1, UP0 ;  /* 0x000000013f087887 */ /* 0x000fe40008000000 */
[----:B------:R-:W-:Y:S01]  /*24f0*/  USEL UR16, UR16, URZ, UP0 ;  /* 0x0000003f10107287 */ /* 0x000fe20008000000 */
[----:B------:R-:W-:-:S03]  /*2500*/  SEL R9, R9, RZ, P0 ;  /* 0x000000ff09097207 */ /* 0x000fc60000000000 */
[----:B------:R-:W-:Y:S01]  /*2510*/  LOP3.LUT R14, R14, UR8, RZ, 0x3c, !PT ;  /* 0x000000080e0e7c12 */ /* 0x000fe2000f8e3cff */
[----:B------:R-:W-:Y:S01]  /*2520*/  UMOV UR8, 0x1 ;  /* 0x0000000100087882 */ /* 0x000fe20000000000 */
[----:B------:R-:W-:Y:S06]  /*2530*/  @P1 BRA `(.L_x_32) ;  /* 0xfffffff800981947 */ /* 0x000fec000383ffff */
.L_x_24:
[----:B------:R-:W-:Y:S01]  /*2540*/  UISETP.NE.AND UP0, UPT, UR6, URZ, UPT ;  /* 0x0000003f0600728c */ /* 0x000fe2000bf05270 */
[----:B01----:R-:W0:Y:S03]  /*2550*/  LDC R8, c[0x0][0x28c] ;  /* 0x0000a300ff087b82 */ /* 0x003e260000000800 */
[----:B------:R-:W-:-:S06]  /*2560*/  USEL UR6, URZ, 0x1, !UP0 ;  /* 0x000000013f067887 */ /* 0x000fcc000c000000 */
[----:B------:R-:W-:Y:S02]  /*2570*/  ISETP.NE.AND P0, PT, RZ, UR6, PT ;  /* 0x00000006ff007c0c */ /* 0x000fe4000bf05270 */
[----:B0-----:R-:W-:-:S11]  /*2580*/  ISETP.GE.AND P1, PT, R8, 0x1, PT ;  /* 0x000000010800780c */ /* 0x001fd60003f26270 */
[----:B------:R-:W-:Y:S05]  /*2590*/  @!P0 BRA `(.L_x_33) ;  /* 0x0000000000848947 */ /* 0x000fea0003800000 */
[----:B------:R-:W-:Y:S02]  /*25a0*/  WARPGROUP.DEPBAR.LE gsb0, 0x0 ;  /* 0x00008000000079c5 */ /* 0x000fe40000010000 */
[----:B------:R-:W-:Y:S01]  /*25b0*/  FADD R79, R24, R79 ;  /* 0x0000004f184f7221 */ /* 0x000fe20000000000 */
        /* <DEDUP_REMOVED lines=30> */
[----:B------:R-:W-:-:S07]  /*27a0*/  FADD R16, R16, R55 ;  /* 0x0000003710107221 */ /* 0x000fce0000000000 */
.L_x_33:
[----:B------:R-:W-:Y:S02]  /*27b0*/  WARPGROUP.DEPBAR.LE gsb0, 0x0 ;  /* 0x00008000000079c5 */ /* 0x000fe40000010000 */
[----:B------:R-:W-:Y:S05]  /*27c0*/  @!P1 BRA `(.L_x_34) ;  /* 0x00000000005c9947 */ /* 0x000fea0003800000 */
[----:B------:R-:W-:-:S13]  /*27d0*/  ISETP.NE.AND P0, PT, R81, 0x3, PT ;  /* 0x000000035100780c */ /* 0x000fda0003f05270 */
[----:B------:R-:W-:Y:S05]  /*27e0*/  @!P0 BRA `(.L_x_35) ;  /* 0x0000000000048947 */ /* 0x000fea0003800000 */
[----:B------:R-:W-:Y:S01]  /*27f0*/  BPT.TRAP 0x1 ;  /* 0x000000040000795c */ /* 0x000fe20000300000 */
.L_x_35:
[----:B------:R-:W-:Y:S01]  /*2800*/  ISETP.NE.AND P0, PT, R6, RZ, PT ;  /* 0x000000ff0600720c */ /* 0x000fe20003f05270 */
[----:B------:R-:W-:Y:S01]  /*2810*/  BSSY B0, `(.L_x_36) ;  /* 0x0000010000007945 */ /* 0x000fe20003800000 */
[----:B------:R-:W-:-:S11]  /*2820*/  ISETP.GT.U32.AND P1, PT, R2, 0x1, PT ;  /* 0x000000010200780c */ /* 0x000fd60003f24070 */
[----:B------:R-:W-:Y:S05]  /*2830*/  @!P0 BRA `(.L_x_37) ;  /* 0x0000000000348947 */ /* 0x000fea0003800000 */
[----:B------:R-:W-:-:S04]  /*2840*/  UISETP.LT.AND UP0, UPT, UR9, 0x1, UPT ;  /* 0x000000010900788c */ /* 0x000fc8000bf01270 */
[----:B------:R-:W-:-:S04]  /*2850*/  USEL UR8, UR9, 0x1, UP0 ;  /* 0x0000000109087887 */ /* 0x000fc80008000000 */
[----:B------:R-:W-:-:S04]  /*2860*/  UIADD3 UR8, UR5, UR9, -UR8 ;  /* 0x0000000905087290 */ /* 0x000fc8000fffe808 */
[----:B------:R-:W-:-:S04]  /*2870*/  UIMAD.WIDE.U32 UR6, UR8, -0x45306eb3, URZ ;  /* 0xbacf914d080678a5 */ /* 0x000fc8000f8e003f */
[----:B------:R-:W-:-:S04]  /*2880*/  UIADD3 UR6, UR8, -UR7, URZ ;  /* 0x8000000708067290 */ /* 0x000fc8000fffe03f */
[----:B------:R-:W-:-:S04]  /*2890*/  ULEA.HI UR6, UR6, UR7, URZ, 0x1f ;  /* 0x0000000706067291 */ /* 0x000fc8000f8ff83f */
[----:B------:R-:W-:-:S04]  /*28a0*/  USHF.R.U32.HI UR6, URZ, 0x5, UR6 ;  /* 0x000000053f067899 */ /* 0x000fc80008011606 */
[----:B------:R-:W-:-:S04]  /*28b0*/  UIMAD UR6, UR6, -0x25, UR8 ;  /* 0xffffffdb060678a4 */ /* 0x000fc8000f8e0208 */
[----:B------:R-:W-:-:S04]  /*28c0*/  ULEA UR6, UR6, UR10, 0x3 ;  /* 0x0000000a06067291 */ /* 0x000fc8000f8e183f */
[----:B------:R-:W-:-:S06]  /*28d0*/  UIADD3 UR6, UR6, 0x128, URZ ;  /* 0x0000012806067890 */ /* 0x000fcc000fffe03f */
[----:B------:R-:W-:-:S05]  /*28e0*/  IMAD.U32 R8, RZ, RZ, UR6 ;  /* 0x00000006ff087e24 */ /* 0x000fca000f8e00ff */
[----:B------:R-:W-:-:S04]  /*28f0*/  PRMT R8, R3, 0x654, R8 ;  /* 0x0000065403087816 */ /* 0x000fc80000000008 */
[----:B------:R0:W-:Y:S03]  /*2900*/  SYNCS.ARRIVE.TRANS64.RED.A1T0 RZ, [R8+URZ], RZ ;  /* 0x000000ff08ff79a7 */ /* 0x0001e6000810043f */
.L_x_37:
[----:B------:R-:W-:Y:S05]  /*2910*/  BSYNC B0 ;  /* 0x0000000000007941 */ /* 0x000fea0003800000 */
.L_x_36:
[----:B------:R-:W-:Y:S05]  /*2920*/  @P1 BRA `(.L_x_34) ;  /* 0x0000000000041947 */ /* 0x000fea0003800000 */
[----:B------:R-:W-:Y:S01]  /*2930*/  BPT.TRAP 0x1 ;  /* 0x000000040000795c */ /* 0x000fe20000300000 */
.L_x_34:
[----:B------:R-:W1:Y:S01]  /*2940*/  LDC R14, c[0x0][0x288] ;  /* 0x0000a200ff0e7b82 */ /* 0x000e620000000800 */
[--C-:B0-----:R-:W-:Y:S01]  /*2950*/  SHF.R.U32.HI R8, RZ, 0x2, R0.reuse ;  /* 0x00000002ff087819 */ /* 0x101fe20000011600 */
[----:B------:R-:W-:Y:S01]  /*2960*/  UIADD3 UR8, UR9, UR5, URZ ;  /* 0x0000000509087290 */ /* 0x000fe2000fffe03f */
[----:B------:R-:W-:Y:S01]  /*2970*/  LOP3.LUT R10, R0, 0x60, RZ, 0xc0, !PT ;  /* 0x00000060000a7812 */ /* 0x000fe200078ec0ff */
[----:B------:R-:W-:Y:S01]  /*2980*/  ULDC UR12, c[0x0][0x284] ;  /* 0x0000a100000c7ab9 */ /* 0x000fe20000000800 */
[----:B------:R-:W-:Y:S01]  /*2990*/  SHF.R.U32.HI R11, RZ, 0x7, R0 ;  /* 0x00000007ff0b7819 */ /* 0x000fe20000011600 */
[----:B------:R-:W-:Y:S01]  /*29a0*/  UISETP.GT.U32.AND UP0, UPT, UR8, 0x24, UPT ;  /* 0x000000240800788c */ /* 0x000fe2000bf04070 */
[----:B------:R-:W-:Y:S01]  /*29b0*/  LOP3.LUT R9, R8, 0x7, RZ, 0xc0, !PT ;  /* 0x0000000708097812 */ /* 0x000fe200078ec0ff */
[----:B------:R-:W-:Y:S01]  /*29c0*/  UIMAD.WIDE.U32 UR6, UR8, -0x45306eb3, URZ ;  /* 0xbacf914d080678a5 */ /* 0x000fe2000f8e003f */
[----:B------:R-:W-:Y:S01]  /*29d0*/  SHF.R.U32.HI R10, RZ, 0x1, R10 ;  /* 0x00000001ff0a7819 */ /* 0x000fe2000001160a */
[----:B------:R-:W-:Y:S01]  /*29e0*/  UISETP.LT.U32.AND UP0, UPT, UR9, 0x25, UP0 ;  /* 0x000000250900788c */ /* 0x000fe20008701070 */
[----:B------:R-:W-:Y:S01]  /*29f0*/  LOP3.LUT R8, R11, 0x1, RZ, 0xc0, !PT ;  /* 0x000000010b087812 */ /* 0x000fe200078ec0ff */
[----:B------:R-:W-:Y:S01]  /*2a00*/  UIADD3 UR5, UR8, -UR7, URZ ;  /* 0x8000000708057290 */ /* 0x000fe2000fffe03f */
[----:B------:R-:W-:Y:S01]  /*2a10*/  IADD3 R25, RZ, -R10, -R9 ;  /* 0x8000000aff197210 */ /* 0x000fe20007ffe809 */
[----:B------:R-:W-:Y:S01]  /*2a20*/  UISETP.GE.U32.AND UP1, UPT, UR9, 0x25, UPT ;  /* 0x000000250900788c */ /* 0x000fe2000bf26070 */
[----:B------:R-:W-:Y:S01]  /*2a30*/  SHF.R.S32.HI R32, RZ, 0x1f, R73 ;  /* 0x0000001fff207819 */ /* 0x000fe20000011449 */
[C---:B------:R-:W-:Y:S01]  /*2a40*/  IMAD.SHL.U32 R24, R8.reuse, 0x40, RZ ;  /* 0x0000004008187824 */ /* 0x040fe200078e00ff */
[----:B------:R-:W-:Y:S01]  /*2a50*/  USEL UR6, URZ, 0x1, !UP0 ;  /* 0x000000013f067887 */ /* 0x000fe2000c000000 */
[----:B------:R-:W-:Y:S01]  /*2a60*/  IMAD R27, R8, -0x40, R25 ;  /* 0xffffffc0081b7824 */ /* 0x000fe200078e0219 */
[----:B------:R-:W-:Y:S01]  /*2a70*/  LOP3.LUT R8, R0, 0x3, RZ, 0xc0, !PT ;  /* 0x0000000300087812 */ /* 0x000fe200078ec0ff */
[----:B------:R-:W-:Y:S01]  /*2a80*/  IMAD.SHL.U32 R25, R15, 0x40, RZ ;  /* 0x000000400f197824 */ /* 0x000fe200078e00ff */
[----:B------:R-:W-:Y:S01]  /*2a90*/  LOP3.LUT R11, R24, 0x40, R9, 0xe2, !PT ;  /* 0x00000040180b7812 */ /* 0x000fe200078ee209 */
[----:B------:R-:W-:Y:S01]  /*2aa0*/  IMAD.SHL.U32 R24, R71, 0x80, RZ ;  /* 0x0000008047187824 */ /* 0x000fe200078e00ff */
[----:B------:R-:W-:Y:S01]  /*2ab0*/  ULEA.HI UR5, UR5, UR7, URZ, 0x1f ;  /* 0x0000000705057291 */ /* 0x000fe2000f8ff83f */
[----:B-1----:R-:W-:Y:S01]  /*2ac0*/  IMAD R28, R8, -0x2, R14 ;  /* 0xfffffffe081c7824 */ /* 0x002fe200078e020e */
[C---:B------:R-:W-:Y:S01]  /*2ad0*/  ISETP.GE.AND P0, PT, R25.reuse, R14, PT ;  /* 0x0000000e1900720c */ /* 0x040fe20003f06270 */
[----:B------:R-:W-:Y:S01]  /*2ae0*/  IMAD.SHL.U32 R14, R0, 0x2, RZ ;  /* 0x00000002000e7824 */ /* 0x000fe200078e00ff */
[----:B------:R-:W-:Y:S01]  /*2af0*/  ULDC.64 UR10, c[0x0][0x5d0] ;  /* 0x00017400000a7ab9 */ /* 0x000fe20000000a00 */
[----:B------:R-:W-:Y:S01]  /*2b00*/  ULOP3.LUT UR4, UR4, UR6, URZ, 0x3c, !UPT ;  /* 0x0000000604047292 */ /* 0x000fe2000f8e3c3f */
[----:B------:R-:W-:Y:S01]  /*2b10*/  ISETP.GE.OR P0, PT, R24, UR12, P0 ;  /* 0x0000000c18007c0c */ /* 0x000fe20008706670 */
[----:B------:R-:W-:Y:S01]  /*2b20*/  IMAD R8, R32, UR10, RZ ;  /* 0x0000000a20087c24 */ /* 0x000fe2000f8e02ff */
[----:B------:R-:W-:Y:S01]  /*2b30*/  LOP3.LUT R14, R25, 0x6, R14, 0xf8, !PT ;  /* 0x00000006190e7812 */ /* 0x000fe200078ef80e */
[----:B------:R-:W-:Y:S01]  /*2b40*/  USHF.R.U32.HI UR5, URZ, 0x5, UR5 ;  /* 0x000000053f057899 */ /* 0x000fe20008011605 */
[----:B------:R-:W-:Y:S01]  /*2b50*/  IMAD.WIDE R30, R71, 0x80, RZ ;  /* 0x00000080471e7825 */ /* 0x000fe200078e02ff */
[----:B------:R-:W-:-:S02]  /*2b60*/  IADD3 R27, -R24, UR12, R27 ;  /* 0x0000000c181b7c10 */ /* 0x000fc4000fffe11b */
[----:B------:R-:W-:Y:S01]  /*2b70*/  SHF.R.S32.HI R15, RZ, 0x1f, R14 ;  /* 0x0000001fff0f7819 */ /* 0x000fe2000001140e */
[C---:B------:R-:W-:Y:S01]  /*2b80*/  IMAD R29, R73.reuse, UR11, R8 ;  /* 0x0000000b491d7c24 */ /* 0x040fe2000f8e0208 */
[----:B------:R-:W-:Y:S01]  /*2b90*/  @UP1 ULOP3.LUT UR4, UR4, 0x1, UR5, 0x78, !UPT ;  /* 0x0000000104041892 */ /* 0x000fe2000f8e7805 */
[----:B------:R-:W-:Y:S01]  /*2ba0*/  LOP3.LUT R33, R30, R11, R10, 0xfe, !PT ;  /* 0x0000000b1e217212 */ /* 0x000fe200078efe0a */
[----:B------:R-:W-:Y:S01]  /*2bb0*/  UIMAD UR5, UR5, -0x25, UR8 ;  /* 0xffffffdb050578a4 */ /* 0x000fe2000f8e0208 */
[----:B------:R-:W-:-:S04]  /*2bc0*/  IMAD.WIDE.U32 R8, R73, UR10, R14 ;  /* 0x0000000a49087c25 */ /* 0x000fc8000f8e000e */
[----:B------:R-:W-:Y:S02]  /*2bd0*/  IMAD.IADD R9, R9, 0x1, R29 ;  /* 0x0000000109097824 */ /* 0x000fe400078e021d */
[----:B------:R-:W-:Y:S02]  /*2be0*/  IMAD.IADD R28, R28, 0x1, -R25 ;  /* 0x000000011c1c7824 */ /* 0x000fe400078e0a19 */
[----:B------:R-:W-:Y:S01]  /*2bf0*/  IMAD.MOV.U32 R26, RZ, RZ, -0x1 ;  /* 0xffffffffff1a7424 */ /* 0x000fe200078e00ff */
[----:B------:R-:W-:Y:S06]  /*2c00*/  @P0 BRA `(.L_x_38) ;  /* 0x0000002400940947 */ /* 0x000fec0003800000 */
[----:B------:R-:W0:Y:S01]  /*2c10*/  LDC.64 R24, c[0x0][0x5c8] ;  /* 0x00017200ff187b82 */ /* 0x000e220000000a00 */
[----:B------:R-:W-:Y:S01]  /*2c20*/  ULDC.64 UR6, c[0x0][0x5c0] ;  /* 0x0001700000067ab9 */ /* 0x000fe20000000a00 */
[----:B------:R-:W-:Y:S01]  /*2c30*/  BSSY B0, `(.L_x_38) ;  /* 0x0000262000007945 */ /* 0x000fe20003800000 */
[-C--:B0-----:R-:W-:Y:S02]  /*2c40*/  IMAD R10, R31, R24.reuse, RZ ;  /* 0x000000181f0a7224 */ /* 0x081fe400078e02ff */
[----:B------:R-:W-:-:S04]  /*2c50*/  IMAD.WIDE.U32 R8, R33, R24, R8 ;  /* 0x0000001821087225 */ /* 0x000fc800078e0008 */
[----:B------:R-:W-:Y:S01]  /*2c60*/  IMAD R11, R33, R25, R10 ;  /* 0x00000019210b7224 */ /* 0x000fe200078e020a */
[----:B------:R-:W-:Y:S02]  /*2c70*/  LEA R10, P0, R24, R8, 0x3 ;  /* 0x00000008180a7211 */ /* 0x000fe400078018ff */
[----:B------:R-:W-:Y:S01]  /*2c80*/  IADD3 R8, P1, R8, UR6, RZ ;  /* 0x0000000608087c10 */ /* 0x000fe2000ff3e0ff */
[----:B------:R-:W-:Y:S01]  /*2c90*/  IMAD.IADD R9, R9, 0x1, R11 ;  /* 0x0000000109097824 */ /* 0x000fe200078e020b */
[----:B------:R-:W-:-:S04]  /*2ca0*/  IADD3 R10, P2, R10, UR6, RZ ;  /* 0x000000060a0a7c10 */ /* 0x000fc8000ff5e0ff */
[----:B------:R-:W-:Y:S02]  /*2cb0*/  LEA.HI.X R11, R24, R9, R25, 0x3, P0 ;  /* 0x00000009180b7211 */ /* 0x000fe400000f1c19 */
[----:B----45:R-:W-:Y:S02]  /*2cc0*/  FSETP.NEU.AND P0, PT, R12, RZ, PT ;  /* 0x000000ff0c00720b */ /* 0x030fe40003f0d000 */
[----:B------:R-:W-:Y:S02]  /*2cd0*/  IADD3.X R9, R9, UR7, RZ, P1, !PT ;  /* 0x0000000709097c10 */ /* 0x000fe40008ffe4ff */
[----:B------:R-:W-:-:S09]  /*2ce0*/  IADD3.X R11, R11, UR7, RZ, P2, !PT ;  /* 0x000000070b0b7c10 */ /* 0x000fd200097fe4ff */
[----:B------:R-:W-:Y:S05]  /*2cf0*/  @!P0 BRA `(.L_x_39) ;  /* 0x0000001c00148947 */ /* 0x000fea0003800000 */
[----:B------:R-:W-:Y:S01]  /*2d00*/  ULDC.64 UR6, c[0x0][0x5b8] ;  /* 0x00016e0000067ab9 */ /* 0x000fe20000000a00 */
[----:B------:R-:W-:Y:S01]  /*2d10*/  ISETP.GE.AND P0, PT, R28, 0x1, PT ;  /* 0x000000011c00780c */ /* 0x000fe20003f06270 */
[----:B------:R-:W-:Y:S01]  /*2d20*/  IMAD R32, R32, UR6, RZ ;  /* 0x0000000620207c24 */ /* 0x000fe2000f8e02ff */
[----:B------:R-:W-:Y:S01]  /*2d30*/  ULDC.64 UR10, c[0x0][0x5a8] ;  /* 0x00016a00000a7ab9 */ /* 0x000fe20000000a00 */
[----:B------:R-:W-:Y:S01]  /*2d40*/  IMAD.WIDE.U32 R24, R73, UR6, R14 ;  /* 0x0000000649187c25 */ /* 0x000fe2000f8e000e */
[----:B------:R-:W-:Y:S01]  /*2d50*/  ISETP.LT.OR P3, PT, R27, 0x1, !P0 ;  /* 0x000000011b00780c */ /* 0x000fe20004761670 */
[----:B------:R-:W-:Y:S02]  /*2d60*/  BSSY B1, `(.L_x_40) ;  /* 0x000000c000017945 */ /* 0x000fe40003800000 */
[----:B------:R-:W-:Y:S01]  /*2d70*/  IMAD R73, R73, UR7, R32 ;  /* 0x0000000749497c24 */ /* 0x000fe2000f8e0220 */
[----:B------:R-:W-:Y:S02]  /*2d80*/  ULDC.64 UR6, c[0x0][0x5b0] ;  /* 0x00016c0000067ab9 */ /* 0x000fe40000000a00 */
[----:B------:R-:W-:-:S02]  /*2d90*/  IMAD R29, R31, UR6, RZ ;  /* 0x000000061f1d7c24 */ /* 0x000fc4000f8e02ff */
[----:B------:R-:W-:Y:S02]  /*2da0*/  IMAD.IADD R25, R25, 0x1, R73 ;  /* 0x0000000119197824 */ /* 0x000fe400078e0249 */
[C---:B------:R-:W-:Y:S02]  /*2db0*/  IMAD R29, R33.reuse, UR7, R29 ;  /* 0x00000007211d7c24 */ /* 0x040fe4000f8e021d */
[----:B------:R-:W-:-:S03]  /*2dc0*/  IMAD.WIDE.U32 R14, R33, UR6, R24 ;  /* 0x00000006210e7c25 */ /* 0x000fc6000f8e0018 */
[----:B------:R-:W-:-:S04]  /*2dd0*/  IADD3 R14, P1, R14, UR10, RZ ;  /* 0x0000000a0e0e7c10 */ /* 0x000fc8000ff3e0ff */
[--C-:B------:R-:W-:Y:S02]  /*2de0*/  IADD3.X R15, R15, UR11, R29.reuse, P1, !PT ;  /* 0x0000000b0f0f7c10 */ /* 0x100fe40008ffe41d */
[----:B------:R-:W-:Y:S01]  /*2df0*/  PRMT R29, RZ, 0x7610, R29 ;  /* 0x00007610ff1d7816 */ /* 0x000fe2000000001d */
[----:B------:R-:W-:Y:S06]  /*2e00*/  @P3 BRA `(.L_x_41) ;  /* 0x0000000000043947 */ /* 0x000fec0003800000 */
[----:B------:R0:W5:Y:S02]  /*2e10*/  LDG.E.U8 R29, desc[UR18][R14.64] ;  /* 0x000000120e1d7981 */ /* 0x000164000c1e1100 */
.L_x_41:
[----:B------:R-:W-:Y:S05]  /*2e20*/  BSYNC B1 ;  /* 0x0000000000017941 */ /* 0x000fea0003800000 */
.L_x_40:
[----:B-----5:R-:W-:Y:S01]  /*2e30*/  LOP3.LUT R29, R29, 0xff, RZ, 0xc0, !PT ;  /* 0x000000ff1d1d7812 */ /* 0x020fe200078ec0ff */
[----:B------:R-:W-:Y:S01]  /*2e40*/  BSSY B1, `(.L_x_42) ;  /* 0x000000c000017945 */ /* 0x000fe20003800000 */
[----:B------:R-:W-:Y:S02]  /*2e50*/  ISETP.GE.AND P1, PT, R28, 0x2, PT ;  /* 0x000000021c00780c */ /* 0x000fe40003f26270 */
[----:B------:R-:W-:Y:S02]  /*2e60*/  F2FP.F16.E4M3.UNPACK_B R29, R29 ;  /* 0x0000001dff1d723e */ /* 0x000fe400020006ff */
[----:B------:R-:W-:-:S03]  /*2e70*/  ISETP.LT.OR P2, PT, R27, 0x1, !P1 ;  /* 0x000000011b00780c */ /* 0x000fc60004f41670 */
[----:B------:R-:W-:-:S05]  /*2e80*/  HADD2.F32 R29, -RZ, R29.H0_H0 ;  /* 0x2000001dff1d7230 */ /* 0x000fca0000004100 */
[----:B------:R-:W-:Y:S01]  /*2e90*/  FMUL R32, R29, R12 ;  /* 0x0000000c1d207220 */ /* 0x000fe20000400000 */
[----:B------:R-:W-:-:S03]  /*2ea0*/  PRMT R29, RZ, 0x7610, R29 ;  /* 0x00007610ff1d7816 */ /* 0x000fc6000000001d */
[----:B--2---:R-:W-:-:S05]  /*2eb0*/  FFMA R32, R79, R7, R32 ;  /* 0x000000074f207223 */ /* 0x004fca0000000020 */
[----:B------:R-:W-:-:S05]  /*2ec0*/  F2FP.SATFINITE.E4M3.F32.PACK_AB_MERGE_C R35, RZ, R32, RZ ;  /* 0x00000020ff23723e */ /* 0x000fca00048070ff */
[----:B------:R1:W-:Y:S01]  /*2ed0*/  @!P3 STG.E.U8 desc[UR18][R8.64], R35 ;  /* 0x000000230800b986 */ /* 0x0003e2000c101112 */
[----:B------:R-:W-:Y:S05]  /*2ee0*/  @P2 BRA `(.L_x_43) ;  /* 0x0000000000042947 */ /* 0x000fea0003800000 */
[----:B------:R2:W5:Y:S02]  /*2ef0*/  LDG.E.U8 R29, desc[UR18][R14.64+0x1] ;  /* 0x000001120e1d7981 */ /* 0x000564000c1e1100 */
.L_x_43:
[----:B------:R-:W-:Y:S05]  /*2f00*/  BSYNC B1 ;  /* 0x0000000000017941 */ /* 0x000fea0003800000 */
.L_x_42:
[----:B-----5:R-:W-:Y:S01]  /*2f10*/  LOP3.LUT R29, R29, 0xff, RZ, 0xc0, !PT ;  /* 0x000000ff1d1d7812 */ /* 0x020fe200078ec0ff */
[----:B------:R-:W-:Y:S01]  /*2f20*/  BSSY B1, `(.L_x_44) ;  /* 0x0000012000017945 */ /* 0x000fe20003800000 */
[----:B------:R-:W-:Y:S02]  /*2f30*/  IADD3 R33, P3, R33, 0x8, RZ ;  /* 0x0000000821217810 */ /* 0x000fe40007f7e0ff */
[----:B------:R-:W-:Y:S02]  /*2f40*/  F2FP.F16.E4M3.UNPACK_B R29, R29 ;  /* 0x0000001dff1d723e */ /* 0x000fe400020006ff */
[----:B------:R-:W-:Y:S01]  /*2f50*/  ISETP.LT.OR P0, PT, R27, 0x9, !P0 ;  /* 0x000000091b00780c */ /* 0x000fe20004701670 */
[----:B------:R-:W-:Y:S02]  /*2f60*/  IMAD.X R30, RZ, RZ, R31, P3 ;  /* 0x000000ffff1e7224 */ /* 0x000fe400018e061f */
[----:B------:R-:W-:Y:S02]  /*2f70*/  HADD2.F32 R29, -RZ, R29.H0_H0 ;  /* 0x2000001dff1d7230 */ /* 0x000fe40000004100 */
[----:B------:R-:W-:-:S02]  /*2f80*/  IMAD R30, R30, UR6, RZ ;  /* 0x000000061e1e7c24 */ /* 0x000fc4000f8e02ff */
[----:B------:R-:W-:-:S04]  /*2f90*/  IMAD.WIDE.U32 R24, R33, UR6, R24 ;  /* 0x0000000621187c25 */ /* 0x000fc8000f8e0018 */
[----:B------:R-:W-:Y:S01]  /*2fa0*/  FMUL R29, R29, R12 ;  /* 0x0000000c1d1d7220 */ /* 0x000fe20000400000 */
[----:B------:R-:W-:-:S03]  /*2fb0*/  IMAD R33, R33, UR7, R30 ;  /* 0x0000000721217c24 */ /* 0x000fc6000f8e021e */
[----:B------:R-:W-:Y:S01]  /*2fc0*/  FFMA R29, R80, R7, R29 ;  /* 0x00000007501d7223 */ /* 0x000fe2000000001d */
[----:B------:R-:W-:-:S04]  /*2fd0*/  IADD3 R24, P3, R24, UR10, RZ ;  /* 0x0000000a18187c10 */ /* 0x000fc8000ff7e0ff */
[----:B------:R-:W-:Y:S02]  /*2fe0*/  F2FP.SATFINITE.E4M3.F32.PACK_AB_MERGE_C R31, RZ, R29, RZ ;  /* 0x0000001dff1f723e */ /* 0x000fe400048070ff */
[----:B------:R-:W-:Y:S02]  /*2ff0*/  IADD3.X R25, R25, UR11, R33, P3, !PT ;  /* 0x0000000b19197c10 */ /* 0x000fe40009ffe421 */
[----:B------:R-:W-:Y:S01]  /*3000*/  PRMT R29, RZ, 0x7610, R29 ;  /* 0x00007610ff1d7816 */ /* 0x000fe2000000001d */
[----:B------:R3:W-:Y:S01]  /*3010*/  @!P2 STG.E.U8 desc[UR18][R8.64+0x1], R31 ;  /* 0x0000011f0800a986 */ /* 0x0007e2000c101112 */
[----:B------:R-:W-:Y:S05]  /*3020*/  @P0 BRA `(.L_x_45) ;  /* 0x0000000000040947 */ /* 0x000fea0003800000 */
[----:B------:R4:W5:Y:S02]  /*3030*/  LDG.E.U8 R29, desc[UR18][R24.64] ;  /* 0x00000012181d7981 */ /* 0x000964000c1e1100 */
.L_x_45:
[----:B------:R-:W-:Y:S05]  /*3040*/  BSYNC B1 ;  /* 0x0000000000017941 */ /* 0x000fea0003800000 */
.L_x_44:
[----:B-----5:R-:W-:Y:S01]  /*3050*/  LOP3.LUT R29, R29, 0xff, RZ, 0xc0, !PT ;  /* 0x000000ff1d1d7812 */ /* 0x020fe200078ec0ff */
[----:B------:R-:W-:Y:S01]  /*3060*/  BSSY B1, `(.L_x_46) ;  /* 0x000000b000017945 */ /* 0x000fe20003800000 */
[----:B------:R-:W-:Y:S02]  /*3070*/  ISETP.LT.OR P1, PT, R27, 0x9, !P1 ;  /* 0x000000091b00780c */ /* 0x000fe40004f21670 */
[----:B------:R-:W-:-:S05]  /*3080*/  F2FP.F16.E4M3.UNPACK_B R29, R29 ;  /* 0x0000001dff1d723e */ /* 0x000fca00020006ff */
[----:B------:R-:W-:-:S05]  /*3090*/  HADD2.F32 R29, -RZ, R29.H0_H0 ;  /* 0x2000001dff1d7230 */ /* 0x000fca0000004100 */
[----:B------:R-:W-:Y:S01]  /*30a0*/  FMUL R30, R29, R12 ;  /* 0x0000000c1d1e7220 */ /* 0x000fe20000400000 */
[----:B------:R-:W-:-:S03]  /*30b0*/  PRMT R29, RZ, 0x7610, R29 ;  /* 0x00007610ff1d7816 */ /* 0x000fc6000000001d */
[----:B------:R-:W-:-:S05]  /*30c0*/  FFMA R30, R77, R7, R30 ;  /* 0x000000074d1e7223 */ /* 0x000fca000000001e */
[----:B---3--:R-:W-:-:S05]  /*30d0*/  F2FP.SATFINITE.E4M3.F32.PACK_AB_MERGE_C R31, RZ, R30, RZ ;  /* 0x0000001eff1f723e */ /* 0x008fca00048070ff */
[----:B------:R3:W-:Y:S01]  /*30e0*/  @!P0 STG.E.U8 desc[UR18][R10.64], R31 ;  /* 0x0000001f0a008986 */ /* 0x0007e2000c101112 */
[----:B------:R-:W-:Y:S05]  /*30f0*/  @P1 BRA `(.L_x_47) ;  /* 0x0000000000041947 */ /* 0x000fea0003800000 */
[----:B------:R0:W5:Y:S02]  /*3100*/  LDG.E.U8 R29, desc[UR18][R24.64+0x1] ;  /* 0x00000112181d7981 */ /* 0x000164000c1e1100 */
.L_x_47:
[----:B------:R-:W-:Y:S05]  /*3110*/  BSYNC B1 ;  /* 0x0000000000017941 */ /* 0x000fea0003800000 */
.L_x_46:
[----:B-----5:R-:W-:Y:S01]  /*3120*/  LOP3.LUT R29, R29, 0xff, RZ, 0xc0, !PT ;  /* 0x000000ff1d1d7812 */ /* 0x020fe200078ec0ff */
[----:B------:R-:W-:Y:S01]  /*3130*/  BSSY B1, `(.L_x_48) ;  /* 0x000000c000017945 */ /* 0x000fe20003800000 */
[----:B------:R-:W-:Y:S02]  /*3140*/  ISETP.GE.AND P0, PT, R28, 0x9, PT ;  /* 0x000000091c00780c */ /* 0x000fe40003f06270 */
[----:B------:R-:W-:Y:S02]  /*3150*/  F2FP.F16.E4M3.UNPACK_B R29, R29 ;  /* 0x0000001dff1d723e */ /* 0x000fe400020006ff */
[----:B------:R-:W-:-:S03]  /*3160*/  ISETP.LT.OR P2, PT, R27, 0x1, !P0 ;  /* 0x000000011b00780c */ /* 0x000fc60004741670 */
[----:B------:R-:W-:-:S05]  /*3170*/  HADD2.F32 R29, -RZ, R29.H0_H0 ;  /* 0x2000001dff1d7230 */ /* 0x000fca0000004100 */
[----:B------:R-:W-:-:S04]  /*3180*/  FMUL R29, R29, R12 ;  /* 0x0000000c1d1d7220 */ /* 0x000fc80000400000 */
[----:B------:R-:W-:-:S05]  /*3190*/  FFMA R29, R78, R7, R29 ;  /* 0x000000074e1d7223 */ /* 0x000fca000000001d */
[----:B---3--:R-:W-:Y:S02]  /*31a0*/  F2FP.SATFINITE.E4M3.F32.PACK_AB_MERGE_C R31, RZ, R29, RZ ;  /* 0x0000001dff1f723e */ /* 0x008fe400048070ff */
[----:B------:R-:W-:-:S03]  /*31b0*/  PRMT R29, RZ, 0x7610, R29 ;  /* 0x00007610ff1d7816 */ /* 0x000fc6000000001d */
[----:B------:R3:W-:Y:S01]  /*31c0*/  @!P1 STG.E.U8 desc[UR18][R10.64+0x1], R31 ;  /* 0x0000011f0a009986 */ /* 0x0007e2000c101112 */
[----:B------:R-:W-:Y:S05]  /*31d0*/  @P2 BRA `(.L_x_49) ;  /* 0x0000000000042947 */ /* 0x000fea0003800000 */
[----:B------:R0:W5:Y:S02]  /*31e0*/  LDG.E.U8 R29, desc[UR18][R14.64+0x8] ;  /* 0x000008120e1d7981 */ /* 0x000164000c1e1100 */
.L_x_49:
[----:B------:R-:W-:Y:S05]  /*31f0*/  BSYNC B1 ;  /* 0x0000000000017941 */ /* 0x000fea0003800000 */
.L_x_48:
        /* <DEDUP_REMOVED lines=13> */
.L_x_51:
[----:B------:R-:W-:Y:S05]  /*32d0*/  BSYNC B1 ;  /* 0x0000000000017941 */ /* 0x000fea0003800000 */
.L_x_50:
[----:B-----5:R-:W-:Y:S01]  /*32e0*/  LOP3.LUT R29, R29, 0xff, RZ, 0xc0, !PT ;  /* 0x000000ff1d1d7812 */ /* 0x020fe200078ec0ff */
[----:B------:R-:W-:Y:S01]  /*32f0*/  BSSY B1, `(.L_x_52) ;  /* 0x000000b000017945 */ /* 0x000fe20003800000 */
[----:B------:R-:W-:Y:S02]  /*3300*/  ISETP.LT.OR P0, PT, R27, 0x9, !P0 ;  /* 0x000000091b00780c */ /* 0x000fe40004701670 */
[----:B------:R-:W-:-:S05]  /*3310*/  F2FP.F16.E4M3.UNPACK_B R29, R29 ;  /* 0x0000001dff1d723e */ /* 0x000fca00020006ff */
        /* <DEDUP_REMOVED lines=8> */
.L_x_53:
[----:B------:R-:W-:Y:S05]  /*33a0*/  BSYNC B1 ;  /* 0x0000000000017941 */ /* 0x000fea0003800000 */
.L_x_52:
        /* <DEDUP_REMOVED lines=12> */
.L_x_55:
[----:B------:R-:W-:Y:S05]  /*3470*/  BSYNC B1 ;  /* 0x0000000000017941 */ /* 0x000fea0003800000 */
.L_x_54:
        /* <DEDUP_REMOVED lines=13> */
.L_x_57:
[----:B------:R-:W-:Y:S05]  /*3550*/  BSYNC B1 ;  /* 0x0000000000017941 */ /* 0x000fea0003800000 */
.L_x_56:
        /* <DEDUP_REMOVED lines=13> */
.L_x_59:
[----:B------:R-:W-:Y:S05]  /*3630*/  BSYNC B1 ;  /* 0x0000000000017941 */ /* 0x000fea0003800000 */
.L_x_58:
        /* <DEDUP_REMOVED lines=12> */
.L_x_61:
[----:B------:R-:W-:Y:S05]  /*3700*/  BSYNC B1 ;  /* 0x0000000000017941 */ /* 0x000fea0003800000 */
.L_x_60:
        /* <DEDUP_REMOVED lines=12> */
.L_x_63:
[----:B------:R-:W-:Y:S05]  /*37d0*/  BSYNC B1 ;  /* 0x0000000000017941 */ /* 0x000fea0003800000 */
.L_x_62:
        /* <DEDUP_REMOVED lines=13> */
.L_x_65:
[----:B------:R-:W-:Y:S05]  /*38b0*/  BSYNC B1 ;  /* 0x0000000000017941 */ /* 0x000fea0003800000 */
.L_x_64:
        /* <DEDUP_REMOVED lines=13> */
.L_x_67:
[----:B------:R-:W-:Y:S05]  /*3990*/  BSYNC B1 ;  /* 0x0000000000017941 */ /* 0x000fea0003800000 */
.L_x_66:
        /* <DEDUP_REMOVED lines=12> */
.L_x_69:
[----:B------:R-:W-:Y:S05]  /*3a60*/  BSYNC B1 ;  /* 0x0000000000017941 */ /* 0x000fea0003800000 */
.L_x_68:
        /* <DEDUP_REMOVED lines=12> */
.L_x_71:
[----:B------:R-:W-:Y:S05]  /*3b30*/  BSYNC B1 ;  /* 0x0000000000017941 */ /* 0x000fea0003800000 */
.L_x_70:
        /* <DEDUP_REMOVED lines=13> */
.L_x_73:
[----:B------:R-:W-:Y:S05]  /*3c10*/  BSYNC B1 ;  /* 0x0000000000017941 */ /* 0x000fea0003800000 */
.L_x_72:
        /* <DEDUP_REMOVED lines=13> */
.L_x_75:
[----:B------:R-:W-:Y:S05]  /*3cf0*/  BSYNC B1 ;  /* 0x0000000000017941 */ /* 0x000fea0003800000 */
.L_x_74:
        /* <DEDUP_REMOVED lines=12> */
.L_x_77:
[----:B------:R-:W-:Y:S05]  /*3dc0*/  BSYNC B1 ;  /* 0x0000000000017941 */ /* 0x000fea0003800000 */
.L_x_76:
        /* <DEDUP_REMOVED lines=12> */
.L_x_79:
[----:B------:R-:W-:Y:S05]  /*3e90*/  BSYNC B1 ;  /* 0x0000000000017941 */ /* 0x000fea0003800000 */
.L_x_78:
        /* <DEDUP_REMOVED lines=13> */
.L_x_81:
[----:B------:R-:W-:Y:S05]  /*3f70*/  BSYNC B1 ;  /* 0x0000000000017941 */ /* 0x000fea0003800000 */
.L_x_80:
        /* <DEDUP_REMOVED lines=13> */
.L_x_83:
[----:B------:R-:W-:Y:S05]  /*4050*/  BSYNC B1 ;  /* 0x0000000000017941 */ /* 0x000fea0003800000 */
.L_x_82:
        /* <DEDUP_REMOVED lines=12> */
.L_x_85:
[----:B------:R-:W-:Y:S05]  /*4120*/  BSYNC B1 ;  /* 0x0000000000017941 */ /* 0x000fea0003800000 */
.L_x_84:
[----:B-----5:R-:W-:Y:S01]  /*4130*/  LOP3.LUT R29, R29, 0xff, RZ, 0xc0, !PT ;  /* 0x000000ff1d1d7812 */ /* 0x020fe200078ec0ff */
[----:B------:R-:W-:Y:S01]  /*4140*/  BSSY B1, `(.L_x_86) ;  /* 0x000000b000017945 */ /* 0x000fe20003800000 */
[----:B------:R-:W-:Y:S02]  /*4150*/  ISETP.LT.OR P1, PT, R27, 0x9, !P1 ;  /* 0x000000091b00780c */ /* 0x000fe40004f21670 */
[----:B------:R-:W-:-:S05]  /*4160*/  F2FP.F16.E4M3.UNPACK_B R29, R29 ;  /* 0x0000001dff1d723e */ /* 0x000fca00020006ff */
[----:B------:R-:W-:-:S05]  /*4170*/  HADD2.F32 R29, -RZ, R29.H0_H0 ;  /* 0x2000001dff1d7230 */ /* 0x000fca0000004100 */
[----:B------:R-:W-:-:S04]  /*4180*/  FMUL R30, R29, R12 ;  /* 0x0000000c1d1e7220 */ /* 0x000fc80000400000 */
[----:B------:R-:W-:Y:S01]  /*4190*/  FFMA R30, R23, R7, R30 ;  /* 0x00000007171e7223 */ /* 0x000fe2000000001e */
[----:B------:R-:W-:-:S04]  /*41a0*/  PRMT R23, RZ, 0x7610, R23 ;  /* 0x00007610ff177816 */ /* 0x000fc80000000017 */
[----:B------:R-:W-:-:S05]  /*41b0*/  F2FP.SATFINITE.E4M3.F32.PACK_AB_MERGE_C R29, RZ, R30, RZ ;  /* 0x0000001eff1d723e */ /* 0x000fca00048070ff */
[----:B------:R0:W-:Y:S01]  /*41c0*/  @!P0 STG.E.U8 desc[UR18][R10.64+0x28], R29 ;  /* 0x0000281d0a008986 */ /* 0x0001e2000c101112 */
[----:B------:R-:W-:Y:S05]  /*41d0*/  @P1 BRA `(.L_x_87) ;  /* 0x0000000000041947 */ /* 0x000fea0003800000 */
[----:B------:R0:W5:Y:S02]  /*41e0*/  LDG.E.U8 R23, desc[UR18][R24.64+0x29] ;  /* 0x0000291218177981 */ /* 0x000164000c1e1100 */
.L_x_87:
[----:B------:R-:W-:Y:S05]  /*41f0*/  BSYNC B1 ;  /* 0x0000000000017941 */ /* 0x000fea0003800000 */
.L_x_86:
        /* <DEDUP_REMOVED lines=8> */
[----:B0-----:R-:W-:Y:S02]  /*4280*/  F2FP.SATFINITE.E4M3.F32.PACK_AB_MERGE_C R29, RZ, R23, RZ ;  /* 0x00000017ff1d723e */ /* 0x001fe400048070ff */
[----:B------:R-:W-:-:S03]  /*4290*/  PRMT R23, RZ, 0x7610, R23 ;  /* 0x00007610ff177816 */ /* 0x000fc60000000017 */
[----:B------:R0:W-:Y:S01]  /*42a0*/  @!P1 STG.E.U8 desc[UR18][R10.64+0x29], R29 ;  /* 0x0000291d0a009986 */ /* 0x0001e2000c101112 */
[----:B------:R-:W-:Y:S05]  /*42b0*/  @P2 BRA `(.L_x_89) ;  /* 0x0000000000042947 */ /* 0x000fea0003800000 */
[----:B------:R0:W5:Y:S02]  /*42c0*/  LDG.E.U8 R23, desc[UR18][R14.64+0x30] ;  /* 0x000030120e177981 */ /* 0x000164000c1e1100 */
.L_x_89:
[----:B------:R-:W-:Y:S05]  /*42d0*/  BSYNC B1 ;  /* 0x0000000000017941 */ /* 0x000fea0003800000 */
.L_x_88:
[----:B-----5:R-:W-:Y:S01]  /*42e0*/  LOP3.LUT R23, R23, 0xff, RZ, 0xc0, !PT ;  /* 0x000000ff17177812 */ /* 0x020fe200078ec0ff */
[----:B------:R-:W-:Y:S01]  /*42f0*/  BSSY B1, `(.L_x_90) ;  /* 0x000000c000017945 */ /* 0x000fe20003800000 */
[----:B------:R-:W-:Y:S02]  /*4300*/  ISETP.GE.AND P1, PT, R28, 0x32, PT ;  /* 0x000000321c00780c */ /* 0x000fe40003f26270 */
[----:B------:R-:W-:Y:S02]  /*4310*/  F2FP.F16.E4M3.UNPACK_B R23, R23 ;  /* 0x00000017ff17723e */ /* 0x000fe400020006ff */
[----:B------:R-:W-:-:S03]  /*4320*/  ISETP.LT.OR P3, PT, R27, 0x1, !P1 ;  /* 0x000000011b00780c */ /* 0x000fc60004f61670 */
        /* <DEDUP_REMOVED lines=8> */
.L_x_91:
[----:B------:R-:W-:Y:S05]  /*43b0*/  BSYNC B1 ;  /* 0x0000000000017941 */ /* 0x000fea0003800000 */
.L_x_90:
[----:B-----5:R-:W-:Y:S01]  /*43c0*/  LOP3.LUT R21, R21, 0xff, RZ, 0xc0, !PT ;  /* 0x000000ff15157812 */ /* 0x020fe200078ec0ff */
[----:B------:R-:W-:Y:S01]  /*43d0*/  BSSY B1, `(.L_x_92) ;  /* 0x000000b000017945 */ /* 0x000fe20003800000 */
[----:B------:R-:W-:Y:S02]  /*43e0*/  ISETP.LT.OR P0, PT, R27, 0x9, !P0 ;  /* 0x000000091b00780c */ /* 0x000fe40004701670 */
[----:B------:R-:W-:-:S05]  /*43f0*/  F2FP.F16.E4M3.UNPACK_B R21, R21 ;  /* 0x00000015ff15723e */ /* 0x000fca00020006ff */
        /* <DEDUP_REMOVED lines=8> */
.L_x_93:
[----:B------:R-:W-:Y:S05]  /*4480*/  BSYNC B1 ;  /* 0x0000000000017941 */ /* 0x000fea0003800000 */
.L_x_92:
        /* <DEDUP_REMOVED lines=12> */
.L_x_95:
[----:B------:R-:W-:Y:S05]  /*4550*/  BSYNC B1 ;  /* 0x0000000000017941 */ /* 0x000fea0003800000 */
.L_x_94:
        /* <DEDUP_REMOVED lines=13> */
.L_x_97:
[----:B------:R-:W-:Y:S05]  /*4630*/  BSYNC B1 ;  /* 0x0000000000017941 */ /* 0x000fea0003800000 */
.L_x_96:
        /* <DEDUP_REMOVED lines=13> */
.L_x_99:
[----:B------:R-:W-:Y:S05]  /*4710*/  BSYNC B1 ;  /* 0x0000000000017941 */ /* 0x000fea0003800000 */
.L_x_98:
[----:B-----5:R-:W-:Y:S01]  /*4720*/  LOP3.LUT R17, R17, 0xff, RZ, 0xc0, !PT ;  /* 0x000000ff11117812 */ /* 0x020fe200078ec0ff */
[----:B------:R-:W-:Y:S01]  /*4730*/  BSSY B1, `(.L_x_100) ;  /* 0x000000b000017945 */ /* 0x000fe20003800000 */
[----:B------:R-:W-:Y:S02]  /*4740*/  ISETP.LT.OR P0, PT, R27, 0x9, !P0 ;  /* 0x000000091b00780c */ /* 0x000fe40004701670 */
[----:B------:R-:W-:Y:S02]  /*4750*/  F2FP.F16.E4M3.UNPACK_B R17, R17 ;  /* 0x00000011ff11723e */ /* 0x000fe400020006ff */
[----:B0-2---:R-:W-:-:S03]  /*4760*/  PRMT R14, RZ, 0x7610, R14 ;  /* 0x00007610ff0e7816 */ /* 0x005fc6000000000e */
[----:B------:R-:W-:-:S05]  /*4770*/  HADD2.F32 R17, -RZ, R17.H0_H0 ;  /* 0x20000011ff117230 */ /* 0x000fca0000004100 */
[----:B------:R-:W-:-:S04]  /*4780*/  FMUL R17, R17, R12 ;  /* 0x0000000c11117220 */ /* 0x000fc80000400000 */
[----:B------:R-:W-:-:S05]  /*4790*/  FFMA R17, R18, R7, R17 ;  /* 0x0000000712117223 */ /* 0x000fca0000000011 */
[----:B------:R-:W-:-:S05]  /*47a0*/  F2FP.SATFINITE.E4M3.F32.PACK_AB_MERGE_C R17, RZ, R17, RZ ;  /* 0x00000011ff11723e */ /* 0x000fca00048070ff */
[----:B------:R0:W-:Y:S01]  /*47b0*/  @!P3 STG.E.U8 desc[UR18][R8.64+0x39], R17 ;  /* 0x000039110800b986 */ /* 0x0001e2000c101112 */
[----:B------:R-:W-:Y:S05]  /*47c0*/  @P0 BRA `(.L_x_101) ;  /* 0x0000000000040947 */ /* 0x000fea0003800000 */
[----:B------:R2:W5:Y:S02]  /*47d0*/  LDG.E.U8 R14, desc[UR18][R24.64+0x38] ;  /* 0x00003812180e7981 */ /* 0x000564000c1e1100 */
.L_x_101:
[----:B------:R-:W-:Y:S05]  /*47e0*/  BSYNC B1 ;  /* 0x0000000000017941 */ /* 0x000fea0003800000 */
.L_x_100:
[----:B-----5:R-:W-:Y:S01]  /*47f0*/  LOP3.LUT R14, R14, 0xff, RZ, 0xc0, !PT ;  /* 0x000000ff0e0e7812 */ /* 0x020fe200078ec0ff */
[----:B------:R-:W-:Y:S01]  /*4800*/  BSSY B1, `(.L_x_102) ;  /* 0x000000b000017945 */ /* 0x000fe20003800000 */
[----:B------:R-:W-:Y:S02]  /*4810*/  ISETP.LT.OR P1, PT, R27, 0x9, !P1 ;  /* 0x000000091b00780c */ /* 0x000fe40004f21670 */
[----:B------:R-:W-:-:S05]  /*4820*/  F2FP.F16.E4M3.UNPACK_B R14, R14 ;  /* 0x0000000eff0e723e */ /* 0x000fca00020006ff */
[----:B01-3--:R-:W-:-:S05]  /*4830*/  HADD2.F32 R9, -RZ, R14.H0_H0 ;  /* 0x2000000eff097230 */ /* 0x00bfca0000004100 */
[----:B------:R-:W-:-:S04]  /*4840*/  FMUL R8, R9, R12 ;  /* 0x0000000c09087220 */ /* 0x000fc80000400000 */
[----:B------:R-:W-:-:S05]  /*4850*/  FFMA R8, R13, R7, R8 ;  /* 0x000000070d087223 */ /* 0x000fca0000000008 */
[----:B------:R-:W-:Y:S02]  /*4860*/  F2FP.SATFINITE.E4M3.F32.PACK_AB_MERGE_C R9, RZ, R8, RZ ;  /* 0x00000008ff09723e */ /* 0x000fe400048070ff */
[----:B------:R-:W-:-:S03]  /*4870*/  PRMT R8, RZ, 0x7610, R8 ;  /* 0x00007610ff087816 */ /* 0x000fc60000000008 */
[----:B------:R0:W-:Y:S01]  /*4880*/  @!P0 STG.E.U8 desc[UR18][R10.64+0x38], R9 ;  /* 0x000038090a008986 */ /* 0x0001e2000c101112 */
[----:B------:R-:W-:Y:S05]  /*4890*/  @P1 BRA `(.L_x_103) ;  /* 0x0000000000041947 */ /* 0x000fea0003800000 */
[----:B------:R1:W5:Y:S02]  /*48a0*/  LDG.E.U8 R8, desc[UR18][R24.64+0x39] ;  /* 0x0000391218087981 */ /* 0x000364000c1e1100 */
.L_x_103:
[----:B------:R-:W-:Y:S05]  /*48b0*/  BSYNC B1 ;  /* 0x0000000000017941 */ /* 0x000fea0003800000 */
.L_x_102:
[----:B------:R-:W-:Y:S05]  /*48c0*/  @P1 BRA `(.L_x_104) ;  /* 0x0000000800601947 */ /* 0x000fea0003800000 */
[----:B-----5:R-:W-:-:S04]  /*48d0*/  LOP3.LUT R8, R8, 0xff, RZ, 0xc0, !PT ;  /* 0x000000ff08087812 */ /* 0x020fc800078ec0ff */
[----:B------:R-:W-:-:S05]  /*48e0*/  F2FP.F16.E4M3.UNPACK_B R8, R8 ;  /* 0x00000008ff08723e */ /* 0x000fca00020006ff */
[----:B0-----:R-:W-:-:S05]  /*48f0*/  HADD2.F32 R9, -RZ, R8.H0_H0 ;  /* 0x20000008ff097230 */ /* 0x001fca0000004100 */
[----:B------:R-:W-:-:S04]  /*4900*/  FMUL R9, R9, R12 ;  /* 0x0000000c09097220 */ /* 0x000fc80000400000 */
[----:B------:R-:W-:-:S05]  /*4910*/  FFMA R9, R16, R7, R9 ;  /* 0x0000000710097223 */ /* 0x000fca0000000009 */
[----:B------:R-:W-:-:S05]  /*4920*/  F2FP.SATFINITE.E4M3.F32.PACK_AB_MERGE_C R9, RZ, R9, RZ ;  /* 0x00000009ff09723e */ /* 0x000fca00048070ff */
[----:B------:R3:W-:Y:S01]  /*4930*/  STG.E.U8 desc[UR18][R10.64+0x39], R9 ;  /* 0x000039090a007986 */ /* 0x0007e2000c101112 */
[----:B------:R-:W-:Y:S05]  /*4940*/  BRA `(.L_x_104) ;  /* 0x0000000800407947 */ /* 0x000fea0003800000 */
.L_x_39:
[C---:B------:R-:W-:Y:S01]  /*4950*/  ISETP.GE.AND P3, PT, R28.reuse, 0x1, PT ;  /* 0x000000011c00780c */ /* 0x040fe20003f66270 */
[-C--:B--2---:R-:W-:Y:S01]  /*4960*/  FMUL R79, R79, R7.reuse ;  /* 0x000000074f4f7220 */ /* 0x084fe20000400000 */
[----:B------:R-:W-:Y:S01]  /*4970*/  ISETP.GE.AND P0, PT, R28, 0x2, PT ;  /* 0x000000021c00780c */ /* 0x000fe20003f06270 */
[-C--:B------:R-:W-:Y:S01]  /*4980*/  FMUL R80, R80, R7.reuse ;  /* 0x0000000750507220 */ /* 0x080fe20000400000 */
[----:B------:R-:W-:Y:S01]  /*4990*/  ISETP.LT.OR P1, PT, R27, 0x1, !P3 ;  /* 0x000000011b00780c */ /* 0x000fe20005f21670 */
[-C--:B------:R-:W-:Y:S01]  /*49a0*/  FMUL R77, R77, R7.reuse ;  /* 0x000000074d4d7220 */ /* 0x080fe20000400000 */
[C---:B------:R-:W-:Y:S01]  /*49b0*/  ISETP.LT.OR P2, PT, R27.reuse, 0x1, !P0 ;  /* 0x000000011b00780c */ /* 0x040fe20004741670 */
[-C--:B------:R-:W-:Y:S01]  /*49c0*/  FMUL R78, R78, R7.reuse ;  /* 0x000000074e4e7220 */ /* 0x080fe20000400000 */
[----:B------:R-:W-:Y:S01]  /*49d0*/  ISETP.LT.OR P3, PT, R27, 0x9, !P3 ;  /* 0x000000091b00780c */ /* 0x000fe20005f61670 */
[----:B------:R-:W-:Y:S01]  /*49e0*/  FMUL R75, R75, R7 ;  /* 0x000000074b4b7220 */ /* 0x000fe20000400000 */
[----:B------:R-:W-:Y:S01]  /*49f0*/  F2FP.SATFINITE.E4M3.F32.PACK_AB_MERGE_C R79, RZ, R79, RZ ;  /* 0x0000004fff4f723e */ /* 0x000fe200048070ff */
[-C--:B------:R-:W-:Y:S01]  /*4a00*/  FMUL R76, R76, R7.reuse ;  /* 0x000000074c4c7220 */ /* 0x080fe20000400000 */
[----:B------:R-:W-:Y:S01]  /*4a10*/  F2FP.SATFINITE.E4M3.F32.PACK_AB_MERGE_C R15, RZ, R80, RZ ;  /* 0x00000050ff0f723e */ /* 0x000fe200048070ff */
[----:B------:R-:W-:Y:S01]  /*4a20*/  FMUL R74, R74, R7 ;  /* 0x000000074a4a7220 */ /* 0x000fe20000400000 */
[----:B------:R-:W-:Y:S01]  /*4a30*/  F2FP.SATFINITE.E4M3.F32.PACK_AB_MERGE_C R77, RZ, R77, RZ ;  /* 0x0000004dff4d723e */ /* 0x000fe200048070ff */
[-C--:B------:R-:W-:Y:S01]  /*4a40*/  FMUL R72, R72, R7.reuse ;  /* 0x0000000748487220 */ /* 0x080fe20000400000 */
[----:B------:R-:W-:Y:S01]  /*4a50*/  ISETP.LT.OR P0, PT, R27, 0x9, !P0 ;  /* 0x000000091b00780c */ /* 0x000fe20004701670 */
[----:B------:R-:W-:Y:S01]  /*4a60*/  @!P1 STG.E.U8 desc[UR18][R8.64], R79 ;  /* 0x0000004f08009986 */ /* 0x000fe2000c101112 */
[C---:B------:R-:W-:Y:S01]  /*4a70*/  ISETP.GE.AND P1, PT, R28.reuse, 0x9, PT ;  /* 0x000000091c00780c */ /* 0x040fe20003f26270 */
[----:B------:R-:W-:Y:S01]  /*4a80*/  FMUL R69, R69, R7 ;  /* 0x0000000745457220 */ /* 0x000fe20000400000 */
[----:B------:R-:W-:Y:S01]  /*4a90*/  F2FP.SATFINITE.E4M3.F32.PACK_AB_MERGE_C R75, RZ, R75, RZ ;  /* 0x0000004bff4b723e */ /* 0x000fe200048070ff */
[----:B------:R0:W-:Y:S01]  /*4aa0*/  @!P2 STG.E.U8 desc[UR18][R8.64+0x1], R15 ;  /* 0x0000010f0800a986 */ /* 0x0001e2000c101112 */
[----:B------:R-:W-:Y:S01]  /*4ab0*/  ISETP.GE.AND P2, PT, R28, 0xa, PT ;  /* 0x0000000a1c00780c */ /* 0x000fe20003f46270 */
[-C--:B------:R-:W-:Y:S01]  /*4ac0*/  FMUL R70, R70, R7.reuse ;  /* 0x0000000746467220 */ /* 0x080fe20000400000 */
[----:B------:R-:W-:Y:S01]  /*4ad0*/  F2FP.SATFINITE.E4M3.F32.PACK_AB_MERGE_C R25, RZ, R76, RZ ;  /* 0x0000004cff19723e */ /* 0x000fe200048070ff */
[----:B------:R-:W-:Y:S01]  /*4ae0*/  @!P3 STG.E.U8 desc[UR18][R10.64], R77 ;  /* 0x0000004d0a00b986 */ /* 0x000fe2000c101112 */
[C---:B------:R-:W-:Y:S01]  /*4af0*/  ISETP.LT.OR P3, PT, R27.reuse, 0x1, !P1 ;  /* 0x000000011b00780c */ /* 0x040fe20004f61670 */
[-C--:B------:R-:W-:Y:S01]  /*4b00*/  FMUL R68, R68, R7.reuse ;  /* 0x0000000744447220 */ /* 0x080fe20000400000 */
[----:B------:R-:W-:Y:S01]  /*4b10*/  ISETP.LT.OR P5, PT, R27, 0x1, !P2 ;  /* 0x000000011b00780c */ /* 0x000fe200057a1670 */
[-C--:B------:R-:W-:Y:S01]  /*4b20*/  FMUL R67, R67, R7.reuse ;  /* 0x0000000743437220 */ /* 0x080fe20000400000 */
[----:B------:R-:W-:Y:S01]  /*4b30*/  ISETP.LT.OR P1, PT, R27, 0x9, !P1 ;  /* 0x000000091b00780c */ /* 0x000fe20004f21670 */
[-C--:B------:R-:W-:Y:S01]  /*4b40*/  FMUL R65, R65, R7.reuse ;  /* 0x0000000741417220 */ /* 0x080fe20000400000 */
[----:B------:R-:W-:Y:S01]  /*4b50*/  F2FP.SATFINITE.E4M3.F32.PACK_AB_MERGE_C R29, RZ, R74, RZ ;  /* 0x0000004aff1d723e */ /* 0x000fe200048070ff */
[-C--:B------:R-:W-:Y:S01]  /*4b60*/  FMUL R66, R66, R7.reuse ;  /* 0x0000000742427220 */ /* 0x080fe20000400000 */
[----:B0-----:R-:W-:Y:S01]  /*4b70*/  F2FP.SATFINITE.E4M3.F32.PACK_AB_MERGE_C R15, RZ, R78, RZ ;  /* 0x0000004eff0f723e */ /* 0x001fe200048070ff */
[-C--:B------:R-:W-:Y:S01]  /*4b80*/  FMUL R64, R64, R7.reuse ;  /* 0x0000000740407220 */ /* 0x080fe20000400000 */
[----:B------:R-:W-:Y:S01]  /*4b90*/  ISETP.LT.OR P2, PT, R27, 0x9, !P2 ;  /* 0x000000091b00780c */ /* 0x000fe20005741670 */
[-C--:B------:R-:W-:Y:S01]  /*4ba0*/  FMUL R63, R63, R7.reuse ;  /* 0x000000073f3f7220 */ /* 0x080fe20000400000 */
[----:B------:R-:W-:Y:S01]  /*4bb0*/  F2FP.SATFINITE.E4M3.F32.PACK_AB_MERGE_C R31, RZ, R72, RZ ;  /* 0x00000048ff1f723e */ /* 0x000fe200048070ff */
[----:B------:R0:W-:Y:S01]  /*4bc0*/  @!P0 STG.E.U8 desc[UR18][R10.64+0x1], R15 ;  /* 0x0000010f0a008986 */ /* 0x0001e2000c101112 */
[C---:B------:R-:W-:Y:S01]  /*4bd0*/  ISETP.GE.AND P0, PT, R28.reuse, 0x11, PT ;  /* 0x000000111c00780c */ /* 0x040fe20003f06270 */
[----:B------:R-:W-:Y:S01]  /*4be0*/  FMUL R61, R61, R7 ;  /* 0x000000073d3d7220 */ /* 0x000fe20000400000 */
[----:B------:R-:W-:Y:S01]  /*4bf0*/  F2FP.SATFINITE.E4M3.F32.PACK_AB_MERGE_C R69, RZ, R69, RZ ;  /* 0x00000045ff45723e */ /* 0x000fe200048070ff */
[----:B------:R-:W-:Y:S01]  /*4c00*/  @!P3 STG.E.U8 desc[UR18][R8.64+0x8], R75 ;  /* 0x0000084b0800b986 */ /* 0x000fe2000c101112 */
[----:B------:R-:W-:Y:S01]  /*4c10*/  ISETP.GE.AND P3, PT, R28, 0x12, PT ;  /* 0x000000121c00780c */ /* 0x000fe20003f66270 */
[----:B------:R-:W-:Y:S01]  /*4c20*/  FMUL R62, R62, R7 ;  /* 0x000000073e3e7220 */ /* 0x000fe20000400000 */
[----:B------:R-:W-:Y:S01]  /*4c30*/  F2FP.SATFINITE.E4M3.F32.PACK_AB_MERGE_C R67, RZ, R67, RZ ;  /* 0x00000043ff43723e */ /* 0x000fe200048070ff */
[----:B------:R1:W-:Y:S01]  /*4c40*/  @!P5 STG.E.U8 desc[UR18][R8.64+0x9], R25 ;  /* 0x000009190800d986 */ /* 0x0003e2000c101112 */
[----:B------:R-:W-:Y:S01]  /*4c50*/  ISETP.LT.OR P5, PT, R27, 0x1, !P3 ;  /* 0x000000011b00780c */ /* 0x000fe20005fa1670 */
[-C--:B------:R-:W-:Y:S01]  /*4c60*/  FMUL R59, R59, R7.reuse ;  /* 0x000000073b3b7220 */ /* 0x080fe20000400000 */
[C---:B------:R-:W-:Y:S01]  /*4c70*/  ISETP.LT.OR P3, PT, R27.reuse, 0x9, !P3 ;  /* 0x000000091b00780c */ /* 0x040fe20005f61670 */
[----:B------:R-:W-:Y:S01]  /*4c80*/  @!P1 STG.E.U8 desc[UR18][R10.64+0x8], R29 ;  /* 0x0000081d0a009986 */ /* 0x000fe2000c101112 */
[----:B------:R-:W-:Y:S01]  /*4c90*/  ISETP.LT.OR P1, PT, R27, 0x1, !P0 ;  /* 0x000000011b00780c */ /* 0x000fe20004721670 */
[-C--:B------:R-:W-:Y:S01]  /*4ca0*/  FMUL R60, R60, R7.reuse ;  /* 0x000000073c3c7220 */ /* 0x080fe20000400000 */
[----:B0-----:R-:W-:Y:S01]  /*4cb0*/  F2FP.SATFINITE.E4M3.F32.PACK_AB_MERGE_C R15, RZ, R70, RZ ;  /* 0x00000046ff0f723e */ /* 0x001fe200048070ff */
[----:B------:R-:W-:Y:S01]  /*4cc0*/  @!P2 STG.E.U8 desc[UR18][R10.64+0x9], R31 ;  /* 0x0000091f0a00a986 */ /* 0x000fe2000c101112 */
[----:B------:R-:W-:Y:S01]  /*4cd0*/  ISETP.GE.AND P2, PT, R28, 0x19, PT ;  /* 0x000000191c00780c */ /* 0x000fe20003f46270 */
[-C--:B------:R-:W-:Y:S01]  /*4ce0*/  FMUL R57, R57, R7.reuse ;  /* 0x0000000739397220 */ /* 0x080fe20000400000 */
[C---:B------:R-:W-:Y:S01]  /*4cf0*/  ISETP.LT.OR P0, PT, R27.reuse, 0x9, !P0 ;  /* 0x000000091b00780c */ /* 0x040fe20004701670 */
[-C--:B------:R-:W-:Y:S01]  /*4d00*/  FMUL R58, R58, R7.reuse ;  /* 0x000000073a3a7220 */ /* 0x080fe20000400000 */
[----:B------:R-:W-:Y:S01]  /*4d10*/  ISETP.LT.OR P6, PT, R27, 0x1, !P2 ;  /* 0x000000011b00780c */ /* 0x000fe200057c1670 */
[----:B------:R0:W-:Y:S01]  /*4d20*/  @!P5 STG.E.U8 desc[UR18][R8.64+0x11], R15 ;  /* 0x0000110f0800d986 */ /* 0x0001e2000c101112 */
[----:B-1----:R-:W-:Y:S01]  /*4d30*/  F2FP.SATFINITE.E4M3.F32.PACK_AB_MERGE_C R25, RZ, R68, RZ ;  /* 0x00000044ff19723e */ /* 0x002fe200048070ff */
[----:B------:R-:W-:Y:S01]  /*4d40*/  FMUL R56, R56, R7 ;  /* 0x0000000738387220 */ /* 0x000fe20000400000 */
[----:B------:R-:W-:Y:S01]  /*4d50*/  F2FP.SATFINITE.E4M3.F32.PACK_AB_MERGE_C R65, RZ, R65, RZ ;  /* 0x00000041ff41723e */ /* 0x000fe200048070ff */
[----:B------:R-:W-:Y:S01]  /*4d60*/  @!P1 STG.E.U8 desc[UR18][R8.64+0x10], R69 ;  /* 0x0000104508009986 */ /* 0x000fe2000c101112 */
[----:B------:R-:W-:Y:S01]  /*4d70*/  ISETP.GE.AND P1, PT, R28, 0x1a, PT ;  /* 0x0000001a1c00780c */ /* 0x000fe20003f26270 */
[-C--:B------:R-:W-:Y:S01]  /*4d80*/  FMUL R23, R23, R7.reuse ;  /* 0x0000000717177220 */ /* 0x080fe20000400000 */
[C---:B------:R-:W-:Y:S01]  /*4d90*/  ISETP.LT.OR P2, PT, R27.reuse, 0x9, !P2 ;  /* 0x000000091b00780c */ /* 0x040fe20005741670 */
[----:B------:R1:W-:Y:S01]  /*4da0*/  @!P3 STG.E.U8 desc[UR18][R10.64+0x11], R25 ;  /* 0x000011190a00b986 */ /* 0x0003e2000c101112 */
[----:B------:R-:W-:Y:S01]  /*4db0*/  ISETP.LT.OR P5, PT, R27, 0x1, !P1 ;  /* 0x000000011b00780c */ /* 0x000fe20004fa1670 */
[-C--:B------:R-:W-:Y:S01]  /*4dc0*/  FMUL R21, R21, R7.reuse ;  /* 0x0000000715157220 */ /* 0x080fe20000400000 */
[----:B------:R-:W-:Y:S01]  /*4dd0*/  ISETP.LT.OR P3, PT, R27, 0x9, !P1 ;  /* 0x000000091b00780c */ /* 0x000fe20004f61670 */
[----:B------:R-:W-:Y:S01]  /*4de0*/  @!P0 STG.E.U8 desc[UR18][R10.64+0x10], R67 ;  /* 0x000010430a008986 */ /* 0x000fe2000c101112 */
[----:B0-----:R-:W-:Y:S01]  /*4df0*/  F2FP.SATFINITE.E4M3.F32.PACK_AB_MERGE_C R15, RZ, R66, RZ ;  /* 0x00000042ff0f723e */ /* 0x001fe200048070ff */
[-C--:B------:R-:W-:Y:S01]  /*4e00*/  FMUL R22, R22, R7.reuse ;  /* 0x0000000716167220 */ /* 0x080fe20000400000 */
[C---:B------:R-:W-:Y:S01]  /*4e10*/  ISETP.GE.AND P0, PT, R28.reuse, 0x21, PT ;  /* 0x000000211c00780c */ /* 0x040fe20003f06270 */
[----:B------:R-:W-:Y:S01]  /*4e20*/  @!P6 STG.E.U8 desc[UR18][R8.64+0x18], R65 ;  /* 0x000018410800e986 */ /* 0x000fe2000c101112 */
[----:B------:R-:W-:Y:S01]  /*4e30*/  ISETP.GE.AND P1, PT, R28, 0x22, PT ;  /* 0x000000221c00780c */ /* 0x000fe20003f26270 */
[-C--:B------:R-:W-:Y:S01]  /*4e40*/  FMUL R19, R19, R7.reuse ;  /* 0x0000000713137220 */ /* 0x080fe20000400000 */
[C---:B------:R-:W-:Y:S01]  /*4e50*/  ISETP.LT.OR P6, PT, R27.reuse, 0x1, !P0 ;  /* 0x000000011b00780c */ /* 0x040fe200047c1670 */
[-C--:B------:R-:W-:Y:S01]  /*4e60*/  FMUL R20, R20, R7.reuse ;  /* 0x0000000714147220 */ /* 0x080fe20000400000 */
[----:B-1----:R-:W-:Y:S01]  /*4e70*/  F2FP.SATFINITE.E4M3.F32.PACK_AB_MERGE_C R25, RZ, R64, RZ ;  /* 0x00000040ff19723e */ /* 0x002fe200048070ff */
[----:B------:R0:W-:Y:S01]  /*4e80*/  @!P5 STG.E.U8 desc[UR18][R8.64+0x19], R15 ;  /* 0x0000190f0800d986 */ /* 0x0001e2000c101112 */
[----:B------:R-:W-:Y:S01]  /*4e90*/  ISETP.LT.OR P5, PT, R27, 0x1, !P1 ;  /* 0x000000011b00780c */ /* 0x000fe20004fa1670 */
[----:B------:R-:W-:Y:S01]  /*4ea0*/  FMUL R17, R17, R7 ;  /* 0x0000000711117220 */ /* 0x000fe20000400000 */
[----:B------:R-:W-:Y:S01]  /*4eb0*/  F2FP.SATFINITE.E4M3.F32.PACK_AB_MERGE_C R63, RZ, R63, RZ ;  /* 0x0000003fff3f723e */ /* 0x000fe200048070ff */
[----:B------:R1:W-:Y:S01]  /*4ec0*/  @!P3 STG.E.U8 desc[UR18][R10.64+0x19], R25 ;  /* 0x000019190a00b986 */ /* 0x0003e2000c101112 */
[----:B------:R-:W-:Y:S01]  /*4ed0*/  F2FP.SATFINITE.E4M3.F32.PACK_AB_MERGE_C R61, RZ, R61, RZ ;  /* 0x0000003dff3d723e */ /* 0x000fe200048070ff */
[-C--:B------:R-:W-:Y:S01]  /*4ee0*/  FMUL R18, R18, R7.reuse ;  /* 0x0000000712127220 */ /* 0x080fe20000400000 */
[----:B------:R-:W-:Y:S01]  /*4ef0*/  F2FP.SATFINITE.E4M3.F32.PACK_AB_MERGE_C R29, RZ, R62, RZ ;  /* 0x0000003eff1d723e */ /* 0x000fe200048070ff */
[----:B------:R-:W-:Y:S01]  /*4f00*/  @!P2 STG.E.U8 desc[UR18][R10.64+0x18], R63 ;  /* 0x0000183f0a00a986 */ /* 0x000fe2000c101112 */
[----:B------:R-:W-:Y:S01]  /*4f10*/  ISETP.LT.OR P3, PT, R27, 0x9, !P1 ;  /* 0x000000091b00780c */ /* 0x000fe20004f61670 */
[-C--:B------:R-:W-:Y:S01]  /*4f20*/  FMUL R13, R13, R7.reuse ;  /* 0x000000070d0d7220 */ /* 0x080fe20000400000 */
[----:B------:R-:W-:Y:S01]  /*4f30*/  ISETP.GE.AND P2, PT, R28, 0x29, PT ;  /* 0x000000291c00780c */ /* 0x000fe20003f46270 */
[----:B------:R-:W-:Y:S01]  /*4f40*/  @!P6 STG.E.U8 desc[UR18][R8.64+0x20], R61 ;  /* 0x0000203d0800e986 */ /* 0x000fe2000c101112 */
[C---:B------:R-:W-:Y:S01]  /*4f50*/  ISETP.LT.OR P0, PT, R27.reuse, 0x9, !P0 ;  /* 0x000000091b00780c */ /* 0x040fe20004701670 */
[----:B------:R-:W-:Y:S01]  /*4f60*/  FMUL R16, R16, R7 ;  /* 0x0000000710107220 */ /* 0x000fe20000400000 */
[----:B------:R-:W-:Y:S01]  /*4f70*/  ISETP.GE.AND P1, PT, R28, 0x2a, PT ;  /* 0x0000002a1c00780c */ /* 0x000fe20003f26270 */
[----:B------:R-:W-:Y:S01]  /*4f80*/  @!P5 STG.E.U8 desc[UR18][R8.64+0x21], R29 ;  /* 0x0000211d0800d986 */ /* 0x000fe2000c101112 */
[----:B------:R-:W-:-:S02]  /*4f90*/  ISETP.LT.OR P6, PT, R27, 0x1, !P2 ;  /* 0x000000011b00780c */ /* 0x000fc400057c1670 */
[C---:B------:R-:W-:Y:S02]  /*4fa0*/  ISETP.LT.OR P5, PT, R27.reuse, 0x1, !P1 ;  /* 0x000000011b00780c */ /* 0x040fe40004fa1670 */
[----:B------:R-:W-:Y:S02]  /*4fb0*/  F2FP.SATFINITE.E4M3.F32.PACK_AB_MERGE_C R59, RZ, R59, RZ ;  /* 0x0000003bff3b723e */ /* 0x000fe400048070ff */
[----:B0-----:R-:W-:Y:S02]  /*4fc0*/  F2FP.SATFINITE.E4M3.F32.PACK_AB_MERGE_C R15, RZ, R60, RZ ;  /* 0x0000003cff0f723e */ /* 0x001fe400048070ff */
[----:B------:R-:W-:Y:S01]  /*4fd0*/  F2FP.SATFINITE.E4M3.F32.PACK_AB_MERGE_C R57, RZ, R57, RZ ;  /* 0x00000039ff39723e */ /* 0x000fe200048070ff */
[----:B------:R-:W-:Y:S01]  /*4fe0*/  @!P0 STG.E.U8 desc[UR18][R10.64+0x20], R59 ;  /* 0x0000203b0a008986 */ /* 0x000fe2000c101112 */
[----:B-1----:R-:W-:Y:S02]  /*4ff0*/  F2FP.SATFINITE.E4M3.F32.PACK_AB_MERGE_C R25, RZ, R58, RZ ;  /* 0x0000003aff19723e */ /* 0x002fe400048070ff */
[C---:B------:R-:W-:Y:S01]  /*5000*/  ISETP.LT.OR P1, PT, R27.reuse, 0x9, !P1 ;  /* 0x000000091b00780c */ /* 0x040fe20004f21670 */
[----:B------:R0:W-:Y:S01]  /*5010*/  @!P3 STG.E.U8 desc[UR18][R10.64+0x21], R15 ;  /* 0x0000210f0a00b986 */ /* 0x0001e2000c101112 */
[----:B------:R-:W-:-:S02]  /*5020*/  ISETP.LT.OR P2, PT, R27, 0x9, !P2 ;  /* 0x000000091b00780c */ /* 0x000fc40005741670 */
[C---:B------:R-:W-:Y:S01]  /*5030*/  ISETP.GE.AND P3, PT, R28.reuse, 0x31, PT ;  /* 0x000000311c00780c */ /* 0x040fe20003f66270 */
[----:B------:R-:W-:Y:S01]  /*5040*/  @!P6 STG.E.U8 desc[UR18][R8.64+0x28], R57 ;  /* 0x000028390800e986 */ /* 0x000fe2000c101112 */
[----:B------:R-:W-:Y:S02]  /*5050*/  ISETP.GE.AND P0, PT, R28, 0x32, PT ;  /* 0x000000321c00780c */ /* 0x000fe40003f06270 */
[----:B------:R-:W-:Y:S01]  /*5060*/  F2FP.SATFINITE.E4M3.F32.PACK_AB_MERGE_C R23, RZ, R23, RZ ;  /* 0x00000017ff17723e */ /* 0x000fe200048070ff */
[----:B------:R1:W-:Y:S01]  /*5070*/  @!P5 STG.E.U8 desc[UR18][R8.64+0x29], R25 ;  /* 0x000029190800d986 */ /* 0x0003e2000c101112 */
[C---:B------:R-:W-:Y:S02]  /*5080*/  ISETP.LT.OR P5, PT, R27.reuse, 0x1, !P3 ;  /* 0x000000011b00780c */ /* 0x040fe40005fa1670 */
[----:B------:R-:W-:Y:S02]  /*5090*/  ISETP.LT.OR P6, PT, R27, 0x1, !P0 ;  /* 0x000000011b00780c */ /* 0x000fe400047c1670 */
[----:B0-----:R-:W-:Y:S01]  /*50a0*/  F2FP.SATFINITE.E4M3.F32.PACK_AB_MERGE_C R15, RZ, R56, RZ ;  /* 0x00000038ff0f723e */ /* 0x001fe200048070ff */
[----:B------:R-:W-:Y:S01]  /*50b0*/  @!P2 STG.E.U8 desc[UR18][R10.64+0x28], R23 ;  /* 0x000028170a00a986 */ /* 0x000fe2000c101112 */
[----:B------:R-:W-:-:S02]  /*50c0*/  F2FP.SATFINITE.E4M3.F32.PACK_AB_MERGE_C R21, RZ, R21, RZ ;  /* 0x00000015ff15723e */ /* 0x000fc400048070ff */
[C---:B------:R-:W-:Y:S01]  /*50d0*/  ISETP.GE.AND P2, PT, R28.reuse, 0x3a, PT ;  /* 0x0000003a1c00780c */ /* 0x040fe20003f46270 */
[----:B------:R0:W-:Y:S01]  /*50e0*/  @!P1 STG.E.U8 desc[UR18][R10.64+0x29], R15 ;  /* 0x0000290f0a009986 */ /* 0x0001e2000c101112 */
[C---:B------:R-:W-:Y:S02]  /*50f0*/  ISETP.LT.OR P1, PT, R27.reuse, 0x9, !P3 ;  /* 0x000000091b00780c */ /* 0x040fe40005f21670 */
[----:B-1----:R-:W-:Y:S01]  /*5100*/  F2FP.SATFINITE.E4M3.F32.PACK_AB_MERGE_C R25, RZ, R22, RZ ;  /* 0x00000016ff19723e */ /* 0x002fe200048070ff */
[----:B------:R1:W-:Y:S01]  /*5110*/  @!P5 STG.E.U8 desc[UR18][R8.64+0x30], R21 ;  /* 0x000030150800d986 */ /* 0x0003e2000c101112 */
[----:B------:R-:W-:Y:S02]  /*5120*/  ISETP.GE.AND P3, PT, R28, 0x39, PT ;  /* 0x000000391c00780c */ /* 0x000fe40003f66270 */
[C---:B------:R-:W-:Y:S01]  /*5130*/  ISETP.LT.OR P0, PT, R27.reuse, 0x9, !P0 ;  /* 0x000000091b00780c */ /* 0x040fe20004701670 */
[----:B------:R2:W-:Y:S01]  /*5140*/  @!P6 STG.E.U8 desc[UR18][R8.64+0x31], R25 ;  /* 0x000031190800e986 */ /* 0x0005e2000c101112 */
[----:B------:R-:W-:-:S02]  /*5150*/  ISETP.LT.OR P5, PT, R27, 0x1, !P3 ;  /* 0x000000011b00780c */ /* 0x000fc40005fa1670 */
[C---:B------:R-:W-:Y:S02]  /*5160*/  ISETP.LT.OR P6, PT, R27.reuse, 0x1, !P2 ;  /* 0x000000011b00780c */ /* 0x040fe400057c1670 */
[C---:B------:R-:W-:Y:S02]  /*5170*/  ISETP.LT.OR P3, PT, R27.reuse, 0x9, !P3 ;  /* 0x000000091b00780c */ /* 0x040fe40005f61670 */
[----:B------:R-:W-:Y:S02]  /*5180*/  ISETP.LT.OR P2, PT, R27, 0x9, !P2 ;  /* 0x000000091b00780c */ /* 0x000fe40005741670 */
[----:B------:R-:W-:Y:S02]  /*5190*/  F2FP.SATFINITE.E4M3.F32.PACK_AB_MERGE_C R19, RZ, R19, RZ ;  /* 0x00000013ff13723e */ /* 0x000fe400048070ff */
[----:B0-----:R-:W-:Y:S02]  /*51a0*/  F2FP.SATFINITE.E4M3.F32.PACK_AB_MERGE_C R15, RZ, R20, RZ ;  /* 0x00000014ff0f723e */ /* 0x001fe400048070ff */
[----:B------:R-:W-:Y:S01]  /*51b0*/  F2FP.SATFINITE.E4M3.F32.PACK_AB_MERGE_C R17, RZ, R17, RZ ;  /* 0x00000011ff11723e */ /* 0x000fe200048070ff */
[----:B------:R2:W-:Y:S01]  /*51c0*/  @!P1 STG.E.U8 desc[UR18][R10.64+0x30], R19 ;  /* 0x000030130a009986 */ /* 0x0005e2000c101112 */
[----:B-1----:R-:W-:-:S02]  /*51d0*/  F2FP.SATFINITE.E4M3.F32.PACK_AB_MERGE_C R21, RZ, R18, RZ ;  /* 0x00000012ff15723e */ /* 0x002fc400048070ff */
[----:B------:R-:W-:Y:S01]  /*51e0*/  F2FP.SATFINITE.E4M3.F32.PACK_AB_MERGE_C R13, RZ, R13, RZ ;  /* 0x0000000dff0d723e */ /* 0x000fe200048070ff */
[----:B------:R2:W-:Y:S01]  /*51f0*/  @!P0 STG.E.U8 desc[UR18][R10.64+0x31], R15 ;  /* 0x0000310f0a008986 */ /* 0x0005e2000c101112 */
[----:B------:R-:W-:-:S03]  /*5200*/  F2FP.SATFINITE.E4M3.F32.PACK_AB_MERGE_C R23, RZ, R16, RZ ;  /* 0x00000010ff17723e */ /* 0x000fc600048070ff */
[----:B------:R2:W-:Y:S04]  /*5210*/  @!P5 STG.E.U8 desc[UR18][R8.64+0x38], R17 ;  /* 0x000038110800d986 */ /* 0x0005e8000c101112 */
[----:B------:R2:W-:Y:S04]  /*5220*/  @!P6 STG.E.U8 desc[UR18][R8.64+0x39], R21 ;  /* 0x000039150800e986 */ /* 0x0005e8000c101112 */
[----:B------:R2:W-:Y:S04]  /*5230*/  @!P3 STG.E.U8 desc[UR18][R10.64+0x38], R13 ;  /* 0x0000380d0a00b986 */ /* 0x0005e8000c101112 */
[----:B------:R2:W-:Y:S02]  /*5240*/  @!P2 STG.E.U8 desc[UR18][R10.64+0x39], R23 ;  /* 0x000039170a00a986 */ /* 0x0005e4000c101112 */
.L_x_104:
[----:B------:R-:W-:Y:S05]  /*5250*/  BSYNC B0 ;  /* 0x0000000000007941 */ /* 0x000fea0003800000 */
.L_x_38:
[----:B------:R-:W-:Y:S01]  /*5260*/  ULDC UR6, c[0x0][0xc] ;  /* 0x0000030000067ab9 */ /* 0x000fe20000000800 */
[----:B------:R-:W-:Y:S01]  /*5270*/  ULDC UR7, c[0x0][0x10] ;  /* 0x0000040000077ab9 */ /* 0x000fe20000000800 */
[----:B0-23--:R-:W0:Y:S01]  /*5280*/  LDC R9, c[0x0][0x14] ;  /* 0x00000500ff097b82 */ /* 0x00de220000000800 */
[----:B------:R-:W-:Y:S01]  /*5290*/  UIMAD.WIDE.U32 UR6, UR6, UR7, URZ ;  /* 0x00000007060672a5 */ /* 0x000fe2000f8e003f */
[----:B-----5:R-:W-:Y:S01]  /*52a0*/  PRMT R8, RZ, 0x7610, R8 ;  /* 0x00007610ff087816 */ /* 0x020fe20000000008 */
[----:B------:R-:W-:Y:S02]  /*52b0*/  IMAD.MOV.U32 R15, RZ, RZ, -0x1 ;  /* 0xffffffffff0f7424 */ /* 0x000fe400078e00ff */
[----:B------:R-:W-:Y:S02]  /*52c0*/  IMAD.MOV.U32 R73, RZ, RZ, -0x1 ;  /* 0xffffffffff497424 */ /* 0x000fe400078e00ff */
[----:B0-----:R-:W-:-:S04]  /*52d0*/  IMAD.WIDE.U32 R4, R9, UR6, R4 ;  /* 0x0000000609047c25 */ /* 0x001fc8000f8e0004 */
[----:B------:R-:W-:Y:S01]  /*52e0*/  IMAD R9, R9, UR7, RZ ;  /* 0x0000000709097c24 */ /* 0x000fe2000f8e02ff */
[----:B------:R-:W-:Y:S02]  /*52f0*/  ULDC.64 UR6, c[0x0][0x650] ;  /* 0x0001940000067ab9 */ /* 0x000fe40000000a00 */
[----:B------:R-:W-:Y:S01]  /*5300*/  ISETP.GE.U32.AND P0, PT, R4, UR6, PT ;  /* 0x0000000604007c0c */ /* 0x000fe2000bf06070 */
[----:B------:R-:W-:-:S05]  /*5310*/  IMAD.IADD R5, R5, 0x1, R9 ;  /* 0x0000000105057824 */ /* 0x000fca00078e0209 */
[----:B------:R-:W-:-:S13]  /*5320*/  ISETP.GE.U32.AND.EX P0, PT, R5, UR7, PT, P0 ;  /* 0x0000000705007c0c */ /* 0x000fda000bf06100 */
[----:B------:R-:W-:Y:S05]  /*5330*/  @P0 BRA `(.L_x_105) ;  /* 0x0000000400600947 */ /* 0x000fea0003800000 */
[----:B------:R-:W0:Y:S01]  /*5340*/  S2R R22, SR_CTAID.X ;  /* 0x0000000000167919 */ /* 0x000e220000002500 */
[----:B------:R-:W2:Y:S01]  /*5350*/  LDC.64 R16, c[0x0][0x628] ;  /* 0x00018a00ff107b82 */ /* 0x000ea20000000a00 */
[----:B------:R-:W-:Y:S01]  /*5360*/  ULDC UR6, c[0x0][0x150] ;  /* 0x0000540000067ab9 */ /* 0x000fe20000000800 */
[----:B------:R-:W-:Y:S01]  /*5370*/  IMAD.MOV.U32 R14, RZ, RZ, R4 ;  /* 0x000000ffff0e7224 */ /* 0x000fe200078e0004 */
[----:B-1--4-:R-:W1:Y:S01]  /*5380*/  S2R R24, SR_CTAID.Y ;  /* 0x0000000000187919 */ /* 0x012e620000002600 */
[----:B------:R-:W-:-:S04]  /*5390*/  IMAD.MOV.U32 R15, RZ, RZ, R5 ;  /* 0x000000ffff0f7224 */ /* 0x000fc800078e0005 */
[----:B------:R-:W3:Y:S08]  /*53a0*/  LDC R25, c[0x0][0x144] ;  /* 0x00005100ff197b82 */ /* 0x000ef00000000800 */
[----:B------:R-:W4:Y:S08]  /*53b0*/  LDC R18, c[0x0][0x630] ;  /* 0x00018c00ff127b82 */ /* 0x000f300000000800 */
[----:B------:R-:W1:Y:S01]  /*53c0*/  LDC.64 R20, c[0x0][0x620] ;  /* 0x00018800ff147b82 */ /* 0x000e620000000a00 */
[----:B--2---:R-:W-:-:S04]  /*53d0*/  ISETP.NE.U32.AND P0, PT, R16, RZ, PT ;  /* 0x000000ff1000720c */ /* 0x004fc80003f05070 */
[----:B------:R-:W-:Y:S02]  /*53e0*/  ISETP.NE.AND.EX P0, PT, R17, RZ, PT, P0 ;  /* 0x000000ff1100720c */ /* 0x000fe40003f05300 */
[----:B0-----:R-:W-:-:S05]  /*53f0*/  I2FP.F32.U32 R8, R22 ;  /* 0x0000001600087245 */ /* 0x001fca0000201000 */
[----:B------:R-:W-:-:S04]  /*5400*/  FMUL R8, R8, UR6 ;  /* 0x0000000608087c20 */ /* 0x000fc80008400000 */
[----:B------:R0:W2:Y:S02]  /*5410*/  F2I.U32.TRUNC.NTZ R23, R8 ;  /* 0x0000000800177305 */ /* 0x0000a4000020f000 */
[----:B---34-:R-:W-:Y:S05]  /*5420*/  @!P0 BRA `(.L_x_106) ;  /* 0x0000000000288947 */ /* 0x018fea0003800000 */
[----:B------:R-:W3:Y:S02]  /*5430*/  LDC R9, c[0x0][0x634] ;  /* 0x00018d00ff097b82 */ /* 0x000ee40000000800 */
[----:B---3--:R-:W-:-:S05]  /*5440*/  IADD3 R13, P0, R4, R9, RZ ;  /* 0x00000009040d7210 */ /* 0x008fca0007f1e0ff */
[----:B------:R-:W-:-:S04]  /*5450*/  IMAD.X R19, RZ, RZ, R5, P0 ;  /* 0x000000ffff137224 */ /* 0x000fc800000e0605 */
[----:B0-----:R-:W-:-:S04]  /*5460*/  IMAD.WIDE.U32 R8, R19, R16, RZ ;  /* 0x0000001013087225 */ /* 0x001fc800078e00ff */
[----:B------:R-:W-:-:S04]  /*5470*/  IMAD.WIDE.U32 R10, P0, R13, R17, R8 ;  /* 0x000000110d0a7225 */ /* 0x000fc80007800008 */
[----:B------:R-:W-:-:S04]  /*5480*/  IMAD.WIDE.U32 R8, R13, R16, RZ ;  /* 0x000000100d087225 */ /* 0x000fc800078e00ff */
[----:B------:R-:W-:Y:S01]  /*5490*/  IMAD.X R15, RZ, RZ, RZ, P0 ;  /* 0x000000ffff0f7224 */ /* 0x000fe200000e06ff */
[----:B------:R-:W-:Y:S01]  /*54a0*/  IADD3 RZ, P0, R9, R10, RZ ;  /* 0x0000000a09ff7210 */ /* 0x000fe20007f1e0ff */
[----:B------:R-:W-:-:S04]  /*54b0*/  IMAD.MOV.U32 R14, RZ, RZ, R11 ;  /* 0x000000ffff0e7224 */ /* 0x000fc800078e000b */
[----:B------:R-:W-:-:S08]  /*54c0*/  IMAD.WIDE.U32.X R14, R19, R17, R14, P0 ;  /* 0x00000011130e7225 */ /* 0x000fd000000e040e */
.L_x_106:
[----:B------:R-:W3:Y:S01]  /*54d0*/  LDC.64 R30, c[0x0][0x640] ;  /* 0x00019000ff1e7b82 */ /* 0x000ee20000000a00 */
[-C--:B------:R-:W-:Y:S01]  /*54e0*/  SHF.R.U64 R73, R14, R18.reuse, R15 ;  /* 0x000000120e497219 */ /* 0x080fe2000000120f */
[----:B--2---:R-:W-:Y:S01]  /*54f0*/  IMAD.MOV R23, RZ, RZ, -R23 ;  /* 0x000000ffff177224 */ /* 0x004fe200078e0a17 */
[----:B0-----:R-:W-:Y:S01]  /*5500*/  SHF.R.U32.HI R8, RZ, R18, R15 ;  /* 0x00000012ff087219 */ /* 0x001fe2000001160f */
[----:B------:R-:W-:Y:S01]  /*5510*/  ULDC UR6, c[0x0][0x154] ;  /* 0x0000550000067ab9 */ /* 0x000fe20000000800 */
[----:B------:R-:W-:Y:S01]  /*5520*/  IADD3 R11, P0, RZ, -R73, RZ ;  /* 0x80000049ff0b7210 */ /* 0x000fe20007f1e0ff */
[----:B------:R-:W-:Y:S02]  /*5530*/  IMAD R23, R25, R23, R22 ;  /* 0x0000001719177224 */ /* 0x000fe400078e0216 */
[----:B------:R-:W0:Y:S01]  /*5540*/  LDC R14, c[0x0][0x618] ;  /* 0x00018600ff0e7b82 */ /* 0x000e220000000800 */
[----:B------:R-:W-:Y:S02]  /*5550*/  IMAD.MOV.U32 R13, RZ, RZ, 0x1 ;  /* 0x00000001ff0d7424 */ /* 0x000fe400078e00ff */
[----:B------:R-:W-:-:S04]  /*5560*/  IMAD.X R9, RZ, RZ, ~R8, P0 ;  /* 0x000000ffff097224 */ /* 0x000fc800000e0e08 */
[-C--:B-1----:R-:W-:Y:S01]  /*5570*/  IMAD R10, R9, R20.reuse, RZ ;  /* 0x00000014090a7224 */ /* 0x082fe200078e02ff */
[----:B------:R-:W1:Y:S01]  /*5580*/  LDC R26, c[0x0][0x608] ;  /* 0x00018200ff1a7b82 */ /* 0x000e620000000800 */
[----:B------:R-:W-:-:S04]  /*5590*/  IMAD.WIDE.U32 R8, R11, R20, R4 ;  /* 0x000000140b087225 */ /* 0x000fc800078e0004 */
[----:B------:R-:W-:Y:S01]  /*55a0*/  IMAD R11, R11, R21, R10 ;  /* 0x000000150b0b7224 */ /* 0x000fe200078e020a */
[----:B------:R-:W-:Y:S02]  /*55b0*/  I2FP.F32.U32 R10, R24 ;  /* 0x00000018000a7245 */ /* 0x000fe40000201000 */
[----:B------:R-:W2:Y:S01]  /*55c0*/  LDC R28, c[0x0][0x658] ;  /* 0x00019600ff1c7b82 */ /* 0x000ea20000000800 */
[----:B------:R-:W-:Y:S01]  /*55d0*/  IMAD.IADD R9, R9, 0x1, R11 ;  /* 0x0000000109097824 */ /* 0x000fe200078e020b */
[----:B---3--:R-:W-:Y:S01]  /*55e0*/  ISETP.NE.U32.AND P0, PT, R30, RZ, PT ;  /* 0x000000ff1e00720c */ /* 0x008fe20003f05070 */
[----:B------:R-:W-:Y:S01]  /*55f0*/  FMUL R10, R10, UR6 ;  /* 0x000000060a0a7c20 */ /* 0x000fe20008400000 */
[----:B------:R-:W-:Y:S02]  /*5600*/  IMAD.MOV.U32 R11, RZ, RZ, -0x1 ;  /* 0xffffffffff0b7424 */ /* 0x000fe400078e00ff */
[----:B------:R-:W-:Y:S01]  /*5610*/  ISETP.NE.AND.EX P0, PT, R31, RZ, PT, P0 ;  /* 0x000000ff1f00720c */ /* 0x000fe20003f05300 */
[----:B------:R3:W4:Y:S01]  /*5620*/  F2I.U32.TRUNC.NTZ R19, R10 ;  /* 0x0000000a00137305 */ /* 0x000722000020f000 */
[----:B------:R-:W3:Y:S01]  /*5630*/  LDC R21, c[0x0][0x148] ;  /* 0x00005200ff157b82 */ /* 0x000ee20000000800 */
[----:B0-----:R-:W-:-:S02]  /*5640*/  SHF.R.U64 R18, R8, R14, R9 ;  /* 0x0000000e08127219 */ /* 0x001fc40000001209 */
[----:B------:R-:W-:-:S05]  /*5650*/  SHF.R.U32.HI R9, RZ, R14, R9 ;  /* 0x0000000eff097219 */ /* 0x000fca0000011609 */
[----:B------:R-:W0:Y:S01]  /*5660*/  LDC R22, c[0x0][0x600] ;  /* 0x00018000ff167b82 */ /* 0x000e220000000800 */
[-CC-:B-1----:R-:W-:Y:S02]  /*5670*/  SHF.R.U64 R16, R18, R26.reuse, R9.reuse ;  /* 0x0000001a12107219 */ /* 0x182fe40000001209 */
[----:B------:R-:W-:-:S05]  /*5680*/  SHF.R.U32.HI R9, RZ, R26, R9 ;  /* 0x0000001aff097219 */ /* 0x000fca0000011609 */
[----:B------:R-:W1:Y:S01]  /*5690*/  LDC R27, c[0x0][0x648] ;  /* 0x00019200ff1b7b82 */ /* 0x000e620000000800 */
[-CC-:B--2---:R-:W-:Y:S02]  /*56a0*/  SHF.R.U64 R20, R16, R28.reuse, R9.reuse ;  /* 0x0000001c10147219 */ /* 0x184fe40000001209 */
[-C--:B------:R-:W-:Y:S02]  /*56b0*/  SHF.L.U32 R11, R11, R28.reuse, RZ ;  /* 0x0000001c0b0b7219 */ /* 0x080fe400000006ff */
[-C--:B------:R-:W-:Y:S01]  /*56c0*/  SHF.R.U32.HI R9, RZ, R28.reuse, R9 ;  /* 0x0000001cff097219 */ /* 0x080fe20000011609 */
[----:B------:R-:W-:Y:S01]  /*56d0*/  IMAD.MOV.U32 R8, RZ, RZ, R20 ;  /* 0x000000ffff087224 */ /* 0x000fe200078e0014 */
[----:B------:R-:W-:Y:S01]  /*56e0*/  SHF.L.U32 R26, R13, R28, RZ ;  /* 0x0000001c0d1a7219 */ /* 0x000fe200000006ff */
[----:B------:R-:W2:Y:S01]  /*56f0*/  LDC R29, c[0x0][0x638] ;  /* 0x00018e00ff1d7b82 */ /* 0x000ea20000000800 */
[----:B------:R-:W-:-:S07]  /*5700*/  LOP3.LUT R25, RZ, R11, RZ, 0x33, !PT ;  /* 0x0000000bff197212 */ /* 0x000fce00078e33ff */
[----:B------:R-:W0:Y:S01]  /*5710*/  LDC R32, c[0x0][0x610] ;  /* 0x00018400ff207b82 */ /* 0x000e220000000800 */
[----:B----4-:R-:W-:Y:S05]  /*5720*/  @!P0 BRA `(.L_x_107) ;  /* 0x0000000000288947 */ /* 0x010fea0003800000 */
[----:B------:R-:W4:Y:S02]  /*5730*/  LDC R13, c[0x0][0x64c] ;  /* 0x00019300ff0d7b82 */ /* 0x000f240000000800 */
[----:B----4-:R-:W-:-:S05]  /*5740*/  IADD3 R13, P0, R20, R13, RZ ;  /* 0x0000000d140d7210 */ /* 0x010fca0007f1e0ff */
[----:B------:R-:W-:-:S04]  /*5750*/  IMAD.X R17, RZ, RZ, R9, P0 ;  /* 0x000000ffff117224 */ /* 0x000fc800000e0609 */
[----:B------:R-:W-:-:S04]  /*5760*/  IMAD.WIDE.U32 R8, R17, R30, RZ ;  /* 0x0000001e11087225 */ /* 0x000fc800078e00ff */
[----:B---3--:R-:W-:-:S04]  /*5770*/  IMAD.WIDE.U32 R10, P0, R13, R31, R8 ;  /* 0x0000001f0d0a7225 */ /* 0x008fc80007800008 */
[----:B------:R-:W-:-:S04]  /*5780*/  IMAD.WIDE.U32 R8, R13, R30, RZ ;  /* 0x0000001e0d087225 */ /* 0x000fc800078e00ff */
[----:B------:R-:W-:Y:S01]  /*5790*/  IMAD.X R15, RZ, RZ, RZ, P0 ;  /* 0x000000ffff0f7224 */ /* 0x000fe200000e06ff */
[----:B------:R-:W-:Y:S01]  /*57a0*/  IADD3 RZ, P0, R9, R10, RZ ;  /* 0x0000000a09ff7210 */ /* 0x000fe20007f1e0ff */
[----:B------:R-:W-:-:S04]  /*57b0*/  IMAD.MOV.U32 R14, RZ, RZ, R11 ;  /* 0x000000ffff0e7224 */ /* 0x000fc800078e000b */
[----:B------:R-:W-:-:S08]  /*57c0*/  IMAD.WIDE.U32.X R8, R17, R31, R14, P0 ;  /* 0x0000001f11087225 */ /* 0x000fd000000e040e */
.L_x_107:
[----:B-1----:R-:W-:Y:S01]  /*57d0*/  SHF.R.U64 R8, R8, R27, R9 ;  /* 0x0000001b08087219 */ /* 0x002fe20000001209 */
[----:B0-----:R-:W-:Y:S01]  /*57e0*/  VIADD R13, R22, 0xffffffff ;  /* 0xffffffff160d7836 */ /* 0x001fe20000000000 */
[----:B------:R-:W-:Y:S01]  /*57f0*/  LOP3.LUT R11, R16, R25, RZ, 0xc0, !PT ;  /* 0x00000019100b7212 */ /* 0x000fe200078ec0ff */
[----:B------:R-:W-:Y:S02]  /*5800*/  IMAD.MOV R19, RZ, RZ, -R19 ;  /* 0x000000ffff137224 */ /* 0x000fe400078e0a13 */
[----:B------:R-:W-:Y:S02]  /*5810*/  IMAD.MOV R9, RZ, RZ, -R8 ;  /* 0x000000ffff097224 */ /* 0x000fe400078e0a08 */
[----:B------:R-:W-:Y:S01]  /*5820*/  IMAD R26, R26, R8, R11 ;  /* 0x000000081a1a7224 */ /* 0x000fe200078e020b */
[----:B------:R-:W-:Y:S01]  /*5830*/  LOP3.LUT R11, R18, R13, RZ, 0xc0, !PT ;  /* 0x0000000d120b7212 */ /* 0x000fe200078ec0ff */
[----:B---3--:R-:W-:Y:S02]  /*5840*/  @P4 IMAD R23, R21, R19, R24 ;  /* 0x0000001315174224 */ /* 0x008fe400078e0218 */
[----:B--2---:R-:W-:-:S02]  /*5850*/  IMAD R8, R9, R29, R20 ;  /* 0x0000001d09087224 */ /* 0x004fc400078e0214 */
[----:B------:R-:W-:Y:S02]  /*5860*/  IMAD R26, R26, R32, R23 ;  /* 0x000000201a1a7224 */ /* 0x000fe400078e0217 */
[----:B------:R-:W-:Y:S02]  /*5870*/  IMAD R9, R8, R22, R11 ;  /* 0x0000001608097224 */ /* 0x000fe400078e020b */
[----:B------:R-:W-:-:S03]  /*5880*/  IMAD.MOV.U32 R10, RZ, RZ, 0x1 ;  /* 0x00000001ff0a7424 */ /* 0x000fc600078e00ff */
[----:B------:R-:W-:Y:S02]  /*5890*/  SEL R15, R9, R26, !P4 ;  /* 0x0000001a090f7207 */ /* 0x000fe40006000000 */
[----:B------:R-:W-:Y:S02]  /*58a0*/  PRMT R8, R10, 0x7610, R8 ;  /* 0x000076100a087816 */ /* 0x000fe40000000008 */
[----:B------:R-:W-:-:S07]  /*58b0*/  SEL R26, R26, R9, !P4 ;  /* 0x000000091a1a7207 */ /* 0x000fce0006000000 */
.L_x_105:
[----:B------:R-:W-:Y:S01]  /*58c0*/  LOP3.LUT P0, RZ, R8, 0xff, RZ, 0xc0, !PT ;  /* 0x000000ff08ff7812 */ /* 0x000fe2000780c0ff */
[----:B------:R-:W-:-:S12]  /*58d0*/  IMAD.MOV.U32 R71, RZ, RZ, R26 ;  /* 0x000000ffff477224 */ /* 0x000fd800078e001a */
[----:B------:R-:W-:Y:S05]  /*58e0*/  @P0 BRA `(.L_x_108) ;  /* 0xffffffbc00480947 */ /* 0x000fea000383ffff */
[----:B------:R-:W-:Y:S05]  /*58f0*/  EXIT ;  /* 0x000000000000794d */ /* 0x000fea0003800000 */
.L_x_8:
[----:B0-----:R-:W-:Y:S01]  /*5900*/  ULDC.64 UR4, c[0x0][0x650] ;  /* 0x0001940000047ab9 */ /* 0x001fe20000000a00 */
        /* <DEDUP_REMOVED lines=25> */
.L_x_110:
[----:B------:R-:W0:Y:S01]  /*5aa0*/  LDC.64 R28, c[0x0][0x640] ;  /* 0x00019000ff1c7b82 */ /* 0x000e220000000a00 */
[-CC-:B------:R-:W-:Y:S01]  /*5ab0*/  SHF.R.U64 R21, R16, R6.reuse, R17.reuse ;  /* 0x0000000610157219 */ /* 0x180fe20000001211 */
[----:B------:R-:W-:Y:S01]  /*5ac0*/  IMAD.MOV.U32 R31, RZ, RZ, 0x1 ;  /* 0x00000001ff1f7424 */ /* 0x000fe200078e00ff */
[----:B------:R-:W-:Y:S02]  /*5ad0*/  SHF.R.U32.HI R3, RZ, R6, R17 ;  /* 0x00000006ff037219 */ /* 0x000fe40000011611 */
[----:B------:R-:W-:-:S03]  /*5ae0*/  IADD3 R15, P0, RZ, -R21, RZ ;  /* 0x80000015ff0f7210 */ /* 0x000fc60007f1e0ff */
[----:B------:R-:W1:Y:S02]  /*5af0*/  LDC R14, c[0x0][0x618] ;  /* 0x00018600ff0e7b82 */ /* 0x000e640000000800 */
[----:B------:R-:W-:Y:S02]  /*5b00*/  IMAD.X R3, RZ, RZ, ~R3, P0 ;  /* 0x000000ffff037224 */ /* 0x000fe400000e0e03 */
[----:B------:R-:W-:-:S04]  /*5b10*/  IMAD.WIDE.U32 R12, R15, R22, R4 ;  /* 0x000000160f0c7225 */ /* 0x000fc800078e0004 */
[----:B------:R-:W2:Y:S01]  /*5b20*/  LDC R16, c[0x0][0x608] ;  /* 0x00018200ff107b82 */ /* 0x000ea20000000800 */
[----:B------:R-:W-:-:S04]  /*5b30*/  IMAD R6, R3, R22, RZ ;  /* 0x0000001603067224 */ /* 0x000fc800078e02ff */
[----:B------:R-:W-:-:S03]  /*5b40*/  IMAD R3, R15, R23, R6 ;  /* 0x000000170f037224 */ /* 0x000fc600078e0206 */
[----:B------:R-:W3:Y:S01]  /*5b50*/  LDC R26, c[0x0][0x658] ;  /* 0x00019600ff1a7b82 */ /* 0x000ee20000000800 */
[----:B------:R-:W-:Y:S01]  /*5b60*/  IMAD.IADD R3, R13, 0x1, R3 ;  /* 0x000000010d037824 */ /* 0x000fe200078e0203 */
[----:B0-----:R-:W-:Y:S01]  /*5b70*/  ISETP.NE.U32.AND P0, PT, R28, RZ, PT ;  /* 0x000000ff1c00720c */ /* 0x001fe20003f05070 */
[----:B------:R-:W-:-:S03]  /*5b80*/  IMAD.MOV.U32 R13, RZ, RZ, -0x1 ;  /* 0xffffffffff0d7424 */ /* 0x000fc600078e00ff */
        /* <DEDUP_REMOVED lines=25> */
.L_x_111:
[----:B-1----:R-:W-:Y:S01]  /*5d20*/  SHF.R.U64 R6, R12, R25, R13 ;  /* 0x000000190c067219 */ /* 0x002fe2000000120d */
[----:B0-----:R-:W-:Y:S01]  /*5d30*/  VIADD R13, R24, 0xffffffff ;  /* 0xffffffff180d7836 */ /* 0x001fe20000000000 */
[----:B------:R-:W-:Y:S01]  /*5d40*/  SHF.L.U32 R9, R31, R26, RZ ;  /* 0x0000001a1f097219 */ /* 0x000fe200000006ff */
[----:B------:R-:W-:Y:S01]  /*5d50*/  @P4 IMAD R10, R11, R20, R8 ;  /* 0x000000140b0a4224 */ /* 0x000fe200078e0208 */
[----:B------:R-:W-:Y:S01]  /*5d60*/  LOP3.LUT R3, R22, R33, RZ, 0xc0, !PT ;  /* 0x0000002116037212 */ /* 0x000fe200078ec0ff */
[----:B------:R-:W-:Y:S01]  /*5d70*/  IMAD.MOV R12, RZ, RZ, -R6 ;  /* 0x000000ffff0c7224 */ /* 0x000fe200078e0a06 */
[----:B------:R-:W-:Y:S01]  /*5d80*/  LOP3.LUT R18, R18, R13, RZ, 0xc0, !PT ;  /* 0x0000000d12127212 */ /* 0x000fe200078ec0ff */
[----:B------:R-:W-:Y:S02]  /*5d90*/  IMAD.MOV.U32 R8, RZ, RZ, 0x1 ;  /* 0x00000001ff087424 */ /* 0x000fe400078e00ff */
[----:B------:R-:W-:Y:S02]  /*5da0*/  IMAD R9, R9, R6, R3 ;  /* 0x0000000609097224 */ /* 0x000fe400078e0203 */
[----:B--2---:R-:W-:-:S02]  /*5db0*/  IMAD R3, R12, R27, R23 ;  /* 0x0000001b0c037224 */ /* 0x004fc400078e0217 */
[----:B---3--:R-:W-:Y:S02]  /*5dc0*/  IMAD R6, R9, R30, R10 ;  /* 0x0000001e09067224 */ /* 0x008fe400078e020a */
[----:B------:R-:W-:Y:S01]  /*5dd0*/  IMAD R9, R3, R24, R18 ;  /* 0x0000001803097224 */ /* 0x000fe200078e0212 */
[----:B------:R-:W-:Y:S01]  /*5de0*/  PRMT R3, R8, 0x7610, R3 ;  /* 0x0000761008037816 */ /* 0x000fe20000000003 */
[----:B------:R-:W-:-:S03]  /*5df0*/  IMAD.MOV.U32 R16, RZ, RZ, R21 ;  /* 0x000000ffff107224 */ /* 0x000fc600078e0015 */
[----:B------:R-:W-:Y:S02]  /*5e00*/  SEL R13, R9, R6, !P4 ;  /* 0x00000006090d7207 */ /* 0x000fe40006000000 */
[----:B------:R-:W-:-:S07]  /*5e10*/  SEL R6, R6, R9, !P4 ;  /* 0x0000000906067207 */ /* 0x000fce0006000000 */
.L_x_109:
[----:B------:R-:W-:-:S08]  /*5e20*/  NOP ;  /* 0x0000000000007918 */ /* 0x000fd00000000000 */
[----:B------:R-:W0:-:S00]  /*5e30*/  USETMAXREG.DEALLOC.CTAPOOL 0x28 ;  /* 0x00000028000079c8 */ /* 0x000e0000080e0500 */
[----:B0-----:R-:W-:-:S13]  /*5e40*/  ISETP.NE.AND P0, PT, R7, RZ, PT ;  /* 0x000000ff0700720c */ /* 0x001fda0003f05270 */
[----:B------:R-:W-:Y:S05]  /*5e50*/  @P0 EXIT ;  /* 0x000000000000094d */ /* 0x000fea0003800000 */
[----:B------:R-:W-:Y:S01]  /*5e60*/  LOP3.LUT P0, RZ, R3, 0xff, RZ, 0xc0, !PT ;  /* 0x000000ff03ff7812 */ /* 0x000fe2000780c0ff */
[----:B------:R-:W-:Y:S02]  /*5e70*/  IMAD.MOV.U32 R3, RZ, RZ, 0x1 ;  /* 0x00000001ff037424 */ /* 0x000fe400078e00ff */
[----:B------:R-:W-:-:S10]  /*5e80*/  IMAD.MOV.U32 R12, RZ, RZ, RZ ;  /* 0x000000ffff0c7224 */ /* 0x000fd400078e00ff */
[----:B------:R-:W-:Y:S05]  /*5e90*/  @!P0 BRA `(.L_x_112) ;  /* 0x0000000c007c8947 */ /* 0x000fea0003800000 */
[----:B------:R-:W0:Y:S01]  /*5ea0*/  LDC R3, c[0x0][0x28c] ;  /* 0x0000a300ff037b82 */ /* 0x000e220000000800 */
[----:B------:R-:W-:Y:S01]  /*5eb0*/  ULDC UR5, c[0x0][0x658] ;  /* 0x0001960000057ab9 */ /* 0x000fe20000000800 */
[----:B------:R-:W-:Y:S01]  /*5ec0*/  UMOV UR11, 0xffffffff ;  /* 0xffffffff000b7882 */ /* 0x000fe20000000000 */
[----:B------:R-:W-:Y:S01]  /*5ed0*/  UMOV UR16, 0x1 ;  /* 0x0000000100107882 */ /* 0x000fe20000000000 */
[----:B------:R-:W-:Y:S01]  /*5ee0*/  USHF.L.U32 UR11, UR11, UR5, URZ ;  /* 0x000000050b0b7299 */ /* 0x000fe2000800063f */
[----:B------:R-:W-:Y:S01]  /*5ef0*/  BSSY B0, `(.L_x_112) ;  /* 0x00000d9000007945 */ /* 0x000fe20003800000 */
[----:B------:R-:W-:Y:S01]  /*5f00*/  ULDC UR9, c[0x0][0xc] ;  /* 0x0000030000097ab9 */ /* 0x000fe20000000800 */
[----:B------:R-:W-:Y:S01]  /*5f10*/  ULDC UR12, c[0x0][0x10] ;  /* 0x00000400000c7ab9 */ /* 0x000fe20000000800 */
[----:B------:R-:W1:Y:S01]  /*5f20*/  S2UR UR8, SR_CgaCtaId ;  /* 0x00000000000879c3 */ /* 0x000e620000008800 */
[----:B------:R-:W-:Y:S01]  /*5f30*/  ULOP3.LUT UR13, URZ, UR11, URZ, 0x33, !UPT ;  /* 0x0000000b3f0d7292 */ /* 0x000fe2000f8e333f */
[----:B------:R-:W-:Y:S01]  /*5f40*/  IMAD.MOV.U32 R14, RZ, RZ, 0x1 ;  /* 0x00000001ff0e7424 */ /* 0x000fe200078e00ff */
[----:B------:R-:W-:Y:S01]  /*5f50*/  LOP3.LUT R15, R2, 0x2, RZ, 0xfc, !PT ;  /* 0x00000002020f7812 */ /* 0x000fe200078efcff */
[----:B------:R-:W-:Y:S01]  /*5f60*/  IMAD.MOV.U32 R12, RZ, RZ, RZ ;  /* 0x000000ffff0c7224 */ /* 0x000fe200078e00ff */
[----:B------:R-:W-:Y:S01]  /*5f70*/  ULDC UR4, c[0x0][0x600] ;  /* 0x0001800000047ab9 */ /* 0x000fe20000000800 */
[----:B------:R-:W-:Y:S01]  /*5f80*/  UMOV UR15, 0x5 ;  /* 0x00000005000f7882 */ /* 0x000fe20000000000 */
[----:B------:R-:W-:-:S02]  /*5f90*/  UIADD3 UR4, UR4, -0x1, URZ ;  /* 0xffffffff04047890 */ /* 0x000fc4000fffe03f */
[----:B------:R-:W-:Y:S01]  /*5fa0*/  USHF.L.U32 UR5, UR16, UR5, URZ ;  /* 0x0000000510057299 */ /* 0x000fe2000800063f */
[----:B------:R-:W-:Y:S01]  /*5fb0*/  ULDC.64 UR28, c[0x0][0x198] ;  /* 0x00006600001c7ab9 */ /* 0x000fe20000000a00 */
[----:B0-----:R-:W-:-:S05]  /*5fc0*/  VIADD R3, R3, 0x1f ;  /* 0x0000001f03037836 */ /* 0x001fca0000000000 */
[----:B------:R-:W-:Y:S01]  /*5fd0*/  SHF.R.S32.HI R8, RZ, 0x1f, R3 ;  /* 0x0000001fff087819 */ /* 0x000fe20000011403 */
[----:B-1----:R-:W-:-:S03]  /*5fe0*/  ULOP3.LUT UR10, UR8, 0x1, URZ, 0xc0, !UPT ;  /* 0x00000001080a7892 */ /* 0x002fc6000f8ec03f */
[----:B------:R-:W-:Y:S01]  /*5ff0*/  LEA.HI R8, R8, R3, RZ, 0x5 ;  /* 0x0000000308087211 */ /* 0x000fe200078f28ff */
[----:B------:R-:W-:Y:S01]  /*6000*/  USHF.R.U32.HI UR27, URZ, 0x1, UR8 ;  /* 0x000000013f1b7899 */ /* 0x000fe20008011608 */
[----:B------:R-:W-:Y:S01]  /*6010*/  IMAD.MOV.U32 R3, RZ, RZ, 0x1 ;  /* 0x00000001ff037424 */ /* 0x000fe200078e00ff */
[----:B------:R-:W-:Y:S01]  /*6020*/  USHF.L.U32 UR6, UR8, 0x5, URZ ;  /* 0x0000000508067899 */ /* 0x000fe2000800063f */
[----:B------:R-:W-:Y:S01]  /*6030*/  SHF.R.S32.HI R11, RZ, 0x5, R8 ;  /* 0x00000005ff0b7819 */ /* 0x000fe20000011408 */
[----:B------:R-:W-:Y:S02]  /*6040*/  USHF.L.U32 UR7, UR8, 0xa, URZ ;  /* 0x0000000a08077899 */ /* 0x000fe4000800063f */
[----:B------:R-:W-:Y:S02]  /*6050*/  ULOP3.LUT UR8, UR8, 0xfffffffe, URZ, 0xc0, !UPT ;  /* 0xfffffffe08087892 */ /* 0x000fe4000f8ec03f */
[----:B------:R-:W-:Y:S01]  /*6060*/  UISETP.GT.U32.AND UP0, UPT, UR10, 0xffff, UPT ;  /* 0x0000ffff0a00788c */ /* 0x000fe2000bf04070 */
[----:B------:R-:W-:Y:S01]  /*6070*/  VIADD R10, R11, 0x1 ;  /* 0x000000010b0a7836 */ /* 0x000fe20000000000 */
[----:B------:R-:W-:-:S02]  /*6080*/  USHF.L.U32 UR14, UR16, UR8, URZ ;  /* 0x00000008100e7299 */ /* 0x000fc4000800063f */
[----:B------:R-:W-:Y:S02]  /*6090*/  ULOP3.LUT UR11, UR8, 0x1, URZ, 0xfc, !UPT ;  /* 0x00000001080b7892 */ /* 0x000fe4000f8efc3f */
[----:B------:R-:W-:Y:S02]  /*60a0*/  UIMAD.WIDE.U32 UR8, UR9, UR12, URZ ;  /* 0x0000000c090872a5 */ /* 0x000fe4000f8e003f */
[----:B------:R-:W-:Y:S01]  /*60b0*/  USEL UR10, UR10, 0xffff, !UP0 ;  /* 0x0000ffff0a0a7887 */ /* 0x000fe2000c000000 */
[----:B------:R-:W-:Y:S01]  /*60c0*/  ULDC UR12, c[0x0][0x14] ;  /* 0x00000500000c7ab9 */ /* 0x000fe20000000800 */
[----:B------:R-:W-:Y:S02]  /*60d0*/  USHF.L.U32 UR11, UR16, UR11, URZ ;  /* 0x0000000b100b7299 */ /* 0x000fe4000800063f */
[----:B------:R-:W-:Y:S02]  /*60e0*/  UIMAD.WIDE.U32 UR24, UR8, UR12, URZ ;  /* 0x0000000c081872a5 */ /* 0x000fe4000f8e003f */
[----:B------:R-:W-:-:S02]  /*60f0*/  UIMAD UR21, UR9, UR12, URZ ;  /* 0x0000000c091572a4 */ /* 0x000fc4000f8e023f */
[----:B------:R-:W-:Y:S02]  /*6100*/  ULOP3.LUT UR10, UR10, 0xffff, URZ, 0xc0, !UPT ;  /* 0x0000ffff0a0a7892 */ /* 0x000fe4000f8ec03f */
[----:B------:R-:W-:Y:S02]  /*6110*/  ULOP3.LUT UR6, UR6, 0x20, URZ, 0xc0, !UPT ;  /* 0x0000002006067892 */ /* 0x000fe4000f8ec03f */
[----:B------:R-:W-:Y:S02]  /*6120*/  ULOP3.LUT UR7, UR7, 0x400, URZ, 0xc0, !UPT ;  /* 0x0000040007077892 */ /* 0x000fe4000f8ec03f */
[----:B------:R-:W-:Y:S02]  /*6130*/  ULOP3.LUT UR14, UR14, UR11, URZ, 0xfc, !UPT ;  /* 0x0000000b0e0e7292 */ /* 0x000fe4000f8efc3f */
[----:B------:R-:W-:Y:S02]  /*6140*/  UIADD3 UR21, UR25, UR21, URZ ;  /* 0x0000001519157290 */ /* 0x000fe4000fffe03f */
[----:B------:R-:W-:-:S12]  /*6150*/  USHF.L.U32 UR15, UR15, UR10, URZ ;  /* 0x0000000a0f0f7299 */ /* 0x000fd8000800063f */
.L_x_123:
[----:B------:R-:W-:-:S03]  /*6160*/  UMOV UR8, 0xffffffff ;  /* 0xffffffff00087882 */ /* 0x000fc60000000000 */
[----:B------:R-:W-:Y:S05]  /*6170*/  BRA.DIV UR8, `(.L_x_113) ;  /* 0x0000002208587947 */ /* 0x000fea000b800000 */
[----:B------:R-:W-:-:S13]  /*6180*/  ELECT P0, URZ, PT ;  /* 0x00000000003f782f */ /* 0x000fda0003800000 */
.L_x_167:
[----:B------:R-:W0:Y:S01]  /*6190*/  LDC R7, c[0x0][0x28c] ;  /* 0x0000a300ff077b82 */ /* 0x000e220000000800 */
[----:B------:R-:W-:Y:S01]  /*61a0*/  BSSY B1, `(.L_x_114) ;  /* 0x000003b000017945 */ /* 0x000fe20003800000 */
[----:B0-----:R-:W-:-:S13]  /*61b0*/  ISETP.LT.OR P0, PT, R7, 0x1, !P0 ;  /* 0x000000010700780c */ /* 0x001fda0004701670 */
[----:B------:R-:W-:Y:S05]  /*61c0*/  @P0 BRA `(.L_x_115) ;  /* 0x0000000000e00947 */ /* 0x000fea0003800000 */
[----:B------:R-:W-:Y:S01]  /*61d0*/  LEA R9, R6, UR27, 0x1 ;  /* 0x0000001b06097c11 */ /* 0x000fe2000f8e08ff */
[----:B------:R-:W-:Y:S01]  /*61e0*/  IMAD.MOV.U32 R21, RZ, RZ, RZ ;  /* 0x000000ffff157224 */ /* 0x000fe200078e00ff */
[----:B------:R-:W-:Y:S01]  /*61f0*/  LEA R17, R13, UR6, 0x6 ;  /* 0x000000060d117c11 */ /* 0x000fe2000f8e30ff */
[----:B------:R-:W-:Y:S02]  /*6200*/  IMAD.MOV.U32 R6, RZ, RZ, R10 ;  /* 0x000000ffff067224 */ /* 0x000fe400078e000a */
[----:B------:R-:W-:Y:S02]  /*6210*/  IMAD.MOV.U32 R7, RZ, RZ, R3 ;  /* 0x000000ffff077224 */ /* 0x000fe400078e0003 */
[----:B------:R-:W-:Y:S02]  /*6220*/  IMAD.MOV.U32 R8, RZ, RZ, R12 ;  /* 0x000000ffff087224 */ /* 0x000fe400078e000c */
[----:B------:R-:W-:-:S07]  /*6230*/  IMAD.SHL.U32 R19, R9, 0x40, RZ ;  /* 0x0000004009137824 */ /* 0x000fce00078e00ff */
.L_x_118:
[----:B------:R-:W0:Y:S01]  /*6240*/  S2R R18, SR_CgaCtaId ;  /* 0x0000000000127919 */ /* 0x000e220000008800 */
[----:B------:R-:W-:Y:S02]  /*6250*/  MOV R9, 0x400 ;  /* 0x0000040000097802 */ /* 0x000fe40000000f00 */
[----:B------:R-:W-:-:S13]  /*6260*/  LOP3.LUT P1, RZ, R0, 0x7f, RZ, 0xc0, !PT ;  /* 0x0000007f00ff7812 */ /* 0x000fda000782c0ff */
[----:B------:R-:W1:Y:S01]  /*6270*/  @!P1 LDC R13, c[0x0][0x500] ;  /* 0x00014000ff0d9b82 */ /* 0x000e620000000800 */
[----:B0-----:R-:W-:Y:S02]  /*6280*/  LEA R20, R18, R9, 0x18 ;  /* 0x0000000912147211 */ /* 0x001fe400078ec0ff */
[----:B------:R-:W-:-:S03]  /*6290*/  SHF.L.U32 R9, R7, 0x1f, RZ ;  /* 0x0000001f07097819 */ /* 0x000fc600000006ff */
[----:B------:R-:W-:-:S04]  /*62a0*/  IMAD R18, R8, 0x8, R20 ;  /* 0x0000000808127824 */ /* 0x000fc800078e0214 */
[----:B------:R-:W0:Y:S02]  /*62b0*/  SYNCS.PHASECHK.TRANS64.TRYWAIT P0, [R18+URZ+0x128], R9 ;  /* 0x00012809120075a7 */ /* 0x000e24000800017f */
[----:B01----:R-:W-:Y:S05]  /*62c0*/  @!P0 BRA `(.L_x_116) ;  /* 0x0000002000248947 */ /* 0x003fea0003800000 */
.L_x_168:
[----:B0-----:R-:W-:Y:S01]  /*62d0*/  PRMT R9, R15, 0x9910, RZ ;  /* 0x000099100f097816 */ /* 0x001fe200000000ff */
[----:B------:R0:W-:Y:S03]  /*62e0*/  @!P1 SYNCS.ARRIVE.TRANS64 RZ, [R18+URZ], R13 ;  /* 0x0000000d12ff99a7 */ /* 0x0001e6000800003f */
[----:B------:R-:W-:-:S13]  /*62f0*/  ISETP.NE.AND P0, PT, R9, 0x2, PT ;  /* 0x000000020900780c */ /* 0x000fda0003f05270 */
[----:B0-----:R-:W-:Y:S05]  /*6300*/  @P0 BRA `(.L_x_117) ;  /* 0x0000000000040947 */ /* 0x001fea0003800000 */
[----:B------:R-:W-:Y:S01]  /*6310*/  BPT.TRAP 0x1 ;  /* 0x000000040000795c */ /* 0x000fe20000300000 */
.L_x_117:
[----:B------:R-:W-:Y:S01]  /*6320*/  LEA R9, R8, UR27, 0x1 ;  /* 0x0000001b08097c11 */ /* 0x000fe2000f8e08ff */
[----:B------:R-:W-:Y:S01]  /*6330*/  VIADD R6, R6, 0xffffffff ;  /* 0xffffffff06067836 */ /* 0x000fe20000000000 */
[----:B------:R-:W-:Y:S01]  /*6340*/  R2UR UR11, R8 ;  /* 0x00000000080b72ca */ /* 0x000fe200000e0000 */
[----:B------:R-:W-:Y:S01]  /*6350*/  UIADD3 UR16, UP0, UR28, 0xf0, URZ ;  /* 0x000000f01c107890 */ /* 0x000fe2000ff1e03f */
[----:B------:R-:W-:Y:S01]  /*6360*/  R2UR UR22, R20 ;  /* 0x00000000141672ca */ /* 0x000fe200000e0000 */
[----:B------:R-:W-:Y:S01]  /*6370*/  IMAD.U32 R9, R9, 0x800, R20 ;  /* 0x0000080009097824 */ /* 0x000fe200078e0014 */
[----:B------:R-:W-:Y:S01]  /*6380*/  R2UR UR23, R19 ;  /* 0x00000000131772ca */ /* 0x000fe200000e0000 */
[----:B------:R-:W-:Y:S01]  /*6390*/  UIADD3 UR32, UP1, UR28, 0x1f0, URZ ;  /* 0x000001f01c207890 */ /* 0x000fe2000ff3e03f */
[----:B------:R-:W-:Y:S01]  /*63a0*/  R2UR UR9, R18 ;  /* 0x00000000120972ca */ /* 0x000fe200000e0000 */
[----:B------:R-:W-:Y:S01]  /*63b0*/  UIADD3.X UR17, URZ, UR29, URZ, UP0, !UPT ;  /* 0x0000001d3f117290 */ /* 0x000fe200087fe43f */
[----:B------:R-:W-:Y:S01]  /*63c0*/  R2UR UR8, R9 ;  /* 0x00000000090872ca */ /* 0x000fe200000e0000 */
[----:B------:R-:W-:Y:S01]  /*63d0*/  UPRMT UR20, URZ, 0x5410, UR15 ;  /* 0x000054103f147896 */ /* 0x000fe2000800000f */
[----:B------:R-:W-:Y:S01]  /*63e0*/  R2UR UR10, R21 ;  /* 0x00000000150a72ca */ /* 0x000fe200000e0000 */
[----:B------:R-:W-:Y:S01]  /*63f0*/  VIADD R8, R8, 0x1 ;  /* 0x0000000108087836 */ /* 0x000fe20000000000 */
[----:B------:R-:W-:Y:S01]  /*6400*/  R2UR UR12, R16 ;  /* 0x00000000100c72ca */ /* 0x000fe200000e0000 */
[----:B------:R-:W-:Y:S01]  /*6410*/  ULEA UR11, UR11, UR7, 0xb ;  /* 0x000000070b0b7291 */ /* 0x000fe2000f8e583f */
[----:B------:R-:W-:Y:S01]  /*6420*/  R2UR UR26, R17 ;  /* 0x00000000111a72ca */ /* 0x000fe200000e0000 */
[----:B------:R-:W-:Y:S01]  /*6430*/  UPRMT UR30, URZ, 0x5410, UR14 ;  /* 0x000054103f1e7896 */ /* 0x000fe2000800000e */
[----:B------:R-:W-:Y:S01]  /*6440*/  ISETP.GT.AND P1, PT, R6, 0x1, PT ;  /* 0x000000010600780c */ /* 0x000fe20003f24270 */
[----:B------:R-:W-:Y:S01]  /*6450*/  UIADD3 UR22, UR22, 0x25300, UR11 ;  /* 0x0002530016167890 */ /* 0x000fe2000fffe00b */
[----:B------:R-:W-:Y:S01]  /*6460*/  ISETP.NE.AND P0, PT, R8, 0x25, PT ;  /* 0x000000250800780c */ /* 0x000fe20003f05270 */
[----:B------:R-:W-:Y:S01]  /*6470*/  UIADD3.X UR33, URZ, UR29, URZ, UP1, !UPT ;  /* 0x0000001d3f217290 */ /* 0x000fe20008ffe43f */
[----:B------:R-:W-:Y:S01]  /*6480*/  VIADD R21, R21, 0x20 ;  /* 0x0000002015157836 */ /* 0x000fe20000000000 */
[----:B------:R-:W-:Y:S01]  /*6490*/  UIADD3 UR8, UR8, 0x300, URZ ;  /* 0x0000030008087890 */ /* 0x000fe2000fffe03f */
[----:B------:R-:W-:Y:S01]  /*64a0*/  SEL R18, RZ, 0x1, P0 ;  /* 0x00000001ff127807 */ /* 0x000fe20000000000 */
[----:B------:R-:W-:Y:S01]  /*64b0*/  UMOV UR18, 0x0 ;  /* 0x0000000000127882 */ /* 0x000fe20000000000 */
[----:B------:R-:W-:Y:S01]  /*64c0*/  UMOV UR19, 0x10000000 ;  /* 0x1000000000137882 */ /* 0x000fe20000000000 */
[----:B------:R-:W-:Y:S01]  /*64d0*/  UMOV UR11, UR23 ;  /* 0x00000017000b7c82 */ /* 0x000fe20008000000 */
[----:B------:R-:W-:-:S02]  /*64e0*/  LOP3.LUT R7, R7, R18, RZ, 0x3c, !PT ;  /* 0x0000001207077212 */ /* 0x000fc400078e3cff */
[----:B------:R-:W-:Y:S02]  /*64f0*/  SEL R8, R8, RZ, P0 ;  /* 0x000000ff08087207 */ /* 0x000fe40000000000 */
[----:B------:R0:W-:Y:S02]  /*6500*/  UTMALDG.3D.MULTICAST [UR8], [UR16], UR20, desc[UR18] ;  /* 0x00001208100073b4 */ /* 0x0001e40008011814 */
[----:B0-----:R-:W-:Y:S01]  /*6510*/  UMOV UR8, UR22 ;  /* 0x0000001600087c82 */ /* 0x001fe20008000000 */
[----:B------:R-:W-:Y:S02]  /*6520*/  UMOV UR11, UR26 ;  /* 0x0000001a000b7c82 */ /* 0x000fe40008000000 */
[----:B------:R0:W-:Y:S02]  /*6530*/  UTMALDG.3D.MULTICAST [UR8], [UR32], UR30, desc[UR18] ;  /* 0x00001208200073b4 */ /* 0x0001e4000801181e */
[----:B0-----:R-:W-:Y:S05]  /*6540*/  @P1 BRA `(.L_x_118) ;  /* 0xfffffffc003c1947 */ /* 0x001fea000383ffff */
.L_x_115:
[----:B------:R-:W-:Y:S05]  /*6550*/  BSYNC B1 ;  /* 0x0000000000017941 */ /* 0x000fea0003800000 */
.L_x_114:
[----:B------:R-:W-:Y:S01]  /*6560*/  LOP3.LUT P1, RZ, R14, 0xff, RZ, 0xc0, !PT ;  /* 0x000000ff0eff7812 */ /* 0x000fe2000782c0ff */
[C---:B------:R-:W-:Y:S01]  /*6570*/  IMAD.IADD R13, R11.reuse, 0x1, R12 ;  /* 0x000000010b0d7824 */ /* 0x040fe200078e020c */
[----:B------:R-:W-:Y:S01]  /*6580*/  ULDC.64 UR8, c[0x0][0x650] ;  /* 0x0001940000087ab9 */ /* 0x000fe20000000a00 */
[----:B------:R-:W-:Y:S01]  /*6590*/  ISETP.GE.U32.AND P2, PT, R11, 0x25, PT ;  /* 0x000000250b00780c */ /* 0x000fe20003f46070 */
[----:B------:R-:W-:Y:S01]  /*65a0*/  BSSY B1, `(.L_x_119) ;  /* 0x000006b000017945 */ /* 0x000fe20003800000 */
[C---:B------:R-:W-:Y:S01]  /*65b0*/  IMAD.WIDE.U32 R6, R13.reuse, -0x45306eb3, RZ ;  /* 0xbacf914d0d067825 */ /* 0x040fe200078e00ff */
[----:B------:R-:W-:Y:S02]  /*65c0*/  ISETP.GT.U32.AND P0, PT, R13, 0x24, PT ;  /* 0x000000240d00780c */ /* 0x000fe40003f04070 */
[----:B------:R-:W-:Y:S01]  /*65d0*/  PRMT R14, RZ, 0x7610, R14 ;  /* 0x00007610ff0e7816 */ /* 0x000fe2000000000e */
[----:B------:R-:W-:Y:S01]  /*65e0*/  IMAD.MOV.U32 R16, RZ, RZ, -0x1 ;  /* 0xffffffffff107424 */ /* 0x000fe200078e00ff */
[----:B------:R-:W-:-:S03]  /*65f0*/  ISETP.LT.U32.AND P0, PT, R11, 0x25, P0 ;  /* 0x000000250b00780c */ /* 0x000fc60000701070 */
[----:B------:R-:W0:Y:S01]  /*6600*/  @P1 S2R R9, SR_CgaCtaId ;  /* 0x0000000000091919 */ /* 0x000e220000008800 */
[----:B------:R-:W-:Y:S02]  /*6610*/  SEL R6, RZ, 0x1, !P0 ;  /* 0x00000001ff067807 */ /* 0x000fe40004000000 */
[----:B------:R-:W-:Y:S02]  /*6620*/  IADD3 R4, P0, R4, UR24, RZ ;  /* 0x0000001804047c10 */ /* 0x000fe4000ff1e0ff */
[----:B------:R-:W-:Y:S02]  /*6630*/  @P1 MOV R8, 0x400 ;  /* 0x0000040000081802 */ /* 0x000fe40000000f00 */
[----:B------:R-:W-:Y:S02]  /*6640*/  IADD3.X R5, R5, UR21, RZ, P0, !PT ;  /* 0x0000001505057c10 */ /* 0x000fe400087fe4ff */
[----:B------:R-:W-:Y:S02]  /*6650*/  ISETP.GE.U32.AND P0, PT, R4, UR8, PT ;  /* 0x0000000804007c0c */ /* 0x000fe4000bf06070 */
[----:B------:R-:W-:Y:S01]  /*6660*/  LOP3.LUT R3, R3, R6, RZ, 0x3c, !PT ;  /* 0x0000000603037212 */ /* 0x000fe200078e3cff */
[----:B------:R-:W-:Y:S01]  /*6670*/  IMAD.MOV.U32 R6, RZ, RZ, -0x1 ;  /* 0xffffffffff067424 */ /* 0x000fe200078e00ff */
[----:B------:R-:W-:-:S02]  /*6680*/  ISETP.GE.U32.AND.EX P0, PT, R5, UR9, PT, P0 ;  /* 0x0000000905007c0c */ /* 0x000fc4000bf06100 */
[----:B0-----:R-:W-:Y:S01]  /*6690*/  @P1 LEA R8, R9, R8, 0x18 ;  /* 0x0000000809081211 */ /* 0x001fe200078ec0ff */
[----:B------:R-:W-:-:S03]  /*66a0*/  IMAD.IADD R9, R13, 0x1, -R7 ;  /* 0x000000010d097824 */ /* 0x000fc600078e0a07 */
[----:B------:R0:W-:Y:S02]  /*66b0*/  @P1 SYNCS.ARRIVE.TRANS64.A1T0 RZ, [R8+URZ+0x268], RZ ;  /* 0x000268ff08ff19a7 */ /* 0x0001e4000810003f */
[----:B------:R-:W-:Y:S02]  /*66c0*/  LEA.HI R9, R9, R7, RZ, 0x1f ;  /* 0x0000000709097211 */ /* 0x000fe400078ff8ff */
[----:B------:R-:W-:Y:S02]  /*66d0*/  PRMT R7, RZ, 0x7610, R7 ;  /* 0x00007610ff077816 */ /* 0x000fe40000000007 */
[----:B------:R-:W-:-:S04]  /*66e0*/  SHF.R.U32.HI R12, RZ, 0x5, R9 ;  /* 0x00000005ff0c7819 */ /* 0x000fc80000011609 */
[----:B------:R-:W-:Y:S01]  /*66f0*/  @P2 LOP3.LUT R3, R3, 0x1, R12, 0x78, !PT ;  /* 0x0000000103032812 */ /* 0x000fe200078e780c */
[----:B------:R-:W-:Y:S02]  /*6700*/  IMAD R12, R12, -0x25, R13 ;  /* 0xffffffdb0c0c7824 */ /* 0x000fe400078e020d */
[----:B------:R-:W-:Y:S01]  /*6710*/  IMAD.MOV.U32 R13, RZ, RZ, -0x1 ;  /* 0xffffffffff0d7424 */ /* 0x000fe200078e00ff */
[----:B0-----:R-:W-:Y:S06]  /*6720*/  @P0 BRA `(.L_x_120) ;  /* 0x0000000400480947 */ /* 0x001fec0003800000 */
[----:B------:R-:W0:Y:S01]  /*6730*/  S2R R17, SR_CTAID.X ;  /* 0x0000000000117919 */ /* 0x000e220000002500 */
[----:B------:R-:W-:Y:S01]  /*6740*/  ULDC.64 UR8, c[0x0][0x628] ;  /* 0x00018a0000087ab9 */ /* 0x000fe20000000a00 */
[----:B------:R-:W1:Y:S01]  /*6750*/  LDC R18, c[0x0][0x144] ;  /* 0x00005100ff127b82 */ /* 0x000e620000000800 */
[----:B------:R-:W-:Y:S01]  /*6760*/  ISETP.NE.U32.AND P0, PT, RZ, UR8, PT ;  /* 0x00000008ff007c0c */ /* 0x000fe2000bf05070 */
[----:B------:R-:W2:Y:S01]  /*6770*/  S2R R13, SR_CTAID.Y ;  /* 0x00000000000d7919 */ /* 0x000ea20000002600 */
[----:B------:R-:W-:Y:S01]  /*6780*/  ULDC UR10, c[0x0][0x150] ;  /* 0x00005400000a7ab9 */ /* 0x000fe20000000800 */
[----:B------:R-:W-:Y:S01]  /*6790*/  ULDC UR11, c[0x0][0x630] ;  /* 0x00018c00000b7ab9 */ /* 0x000fe20000000800 */
[----:B------:R-:W-:Y:S01]  /*67a0*/  ISETP.NE.AND.EX P0, PT, RZ, UR9, PT, P0 ;  /* 0x00000009ff007c0c */ /* 0x000fe2000bf05300 */
[----:B------:R-:W-:Y:S01]  /*67b0*/  IMAD.MOV.U32 R6, RZ, RZ, R4 ;  /* 0x000000ffff067224 */ /* 0x000fe200078e0004 */
[----:B0-----:R-:W-:-:S05]  /*67c0*/  I2FP.F32.U32 R7, R17 ;  /* 0x0000001100077245 */ /* 0x001fca0000201000 */
[----:B------:R-:W-:Y:S01]  /*67d0*/  FMUL R20, R7, UR10 ;  /* 0x0000000a07147c20 */ /* 0x000fe20008400000 */
[----:B------:R-:W-:-:S05]  /*67e0*/  IMAD.MOV.U32 R7, RZ, RZ, R5 ;  /* 0x000000ffff077224 */ /* 0x000fca00078e0005 */
[----:B--2---:R-:W-:Y:S05]  /*67f0*/  @!P0 BRA `(.L_x_121) ;  /* 0x0000000000288947 */ /* 0x004fea0003800000 */
[----:B------:R-:W-:Y:S02]  /*6800*/  ULDC UR10, c[0x0][0x634] ;  /* 0x00018d00000a7ab9 */ /* 0x000fe40000000800 */
[----:B------:R-:W-:-:S05]  /*6810*/  IADD3 R7, P0, R4, UR10, RZ ;  /* 0x0000000a04077c10 */ /* 0x000fca000ff1e0ff */
[----:B------:R-:W-:-:S04]  /*6820*/  IMAD.X R19, RZ, RZ, R5, P0 ;  /* 0x000000ffff137224 */ /* 0x000fc800000e0605 */
[----:B------:R-:W-:-:S04]  /*6830*/  IMAD.WIDE.U32 R8, R19, UR8, RZ ;  /* 0x0000000813087c25 */ /* 0x000fc8000f8e00ff */
[----:B------:R-:W-:-:S04]  /*6840*/  IMAD.WIDE.U32 R8, P0, R7, UR9, R8 ;  /* 0x0000000907087c25 */ /* 0x000fc8000f800008 */
[----:B------:R-:W-:-:S04]  /*6850*/  IMAD.WIDE.U32 R6, R7, UR8, RZ ;  /* 0x0000000807067c25 */ /* 0x000fc8000f8e00ff */
[----:B------:R-:W-:Y:S01]  /*6860*/  IMAD.MOV.U32 R6, RZ, RZ, R9 ;  /* 0x000000ffff067224 */ /* 0x000fe200078e0009 */
[----:B------:R-:W-:Y:S01]  /*6870*/  IADD3 RZ, P1, R7, R8, RZ ;  /* 0x0000000807ff7210 */ /* 0x000fe20007f3e0ff */
[----:B------:R-:W-:-:S04]  /*6880*/  IMAD.X R7, RZ, RZ, RZ, P0 ;  /* 0x000000ffff077224 */ /* 0x000fc800000e06ff */
[----:B------:R-:W-:-:S08]  /*6890*/  IMAD.WIDE.U32.X R6, R19, UR9, R6, P1 ;  /* 0x0000000913067c25 */ /* 0x000fd000088e0406 */
.L_x_121:
[--C-:B------:R-:W-:Y:S01]  /*68a0*/  SHF.R.U64 R16, R6, UR11, R7.reuse ;  /* 0x0000000b06107c19 */ /* 0x100fe20008001207 */
[----:B------:R-:W0:Y:S01]  /*68b0*/  F2I.U32.TRUNC.NTZ R20, R20 ;  /* 0x0000001400147305 */ /* 0x000e22000020f000 */
[----:B------:R-:W-:Y:S01]  /*68c0*/  SHF.R.U32.HI R6, RZ, UR11, R7 ;  /* 0x0000000bff067c19 */ /* 0x000fe20008011607 */
[----:B------:R-:W-:Y:S01]  /*68d0*/  ULDC.64 UR8, c[0x0][0x620] ;  /* 0x0001880000087ab9 */ /* 0x000fe20000000a00 */
[----:B------:R-:W-:Y:S01]  /*68e0*/  IADD3 R9, P0, RZ, -R16, RZ ;  /* 0x80000010ff097210 */ /* 0x000fe20007f1e0ff */
[----:B------:R-:W-:-:S04]  /*68f0*/  ULDC.64 UR10, c[0x0][0x640] ;  /* 0x00019000000a7ab9 */ /* 0x000fc80000000a00 */
[----:B------:R-:W-:Y:S01]  /*6900*/  IMAD.X R6, RZ, RZ, ~R6, P0 ;  /* 0x000000ffff067224 */ /* 0x000fe200000e0e06 */
[----:B------:R-:W-:-:S03]  /*6910*/  ISETP.NE.U32.AND P0, PT, RZ, UR10, PT ;  /* 0x0000000aff007c0c */ /* 0x000fc6000bf05070 */
[----:B------:R-:W-:Y:S01]  /*6920*/  IMAD R8, R6, UR8, RZ ;  /* 0x0000000806087c24 */ /* 0x000fe2000f8e02ff */
[----:B------:R-:W-:Y:S01]  /*6930*/  ISETP.NE.AND.EX P0, PT, RZ, UR11, PT, P0 ;  /* 0x0000000bff007c0c */ /* 0x000fe2000bf05300 */
[----:B------:R-:W-:Y:S01]  /*6940*/  IMAD.WIDE.U32 R6, R9, UR8, R4 ;  /* 0x0000000809067c25 */ /* 0x000fe2000f8e0004 */
[----:B------:R-:W-:-:S03]  /*6950*/  ULDC UR8, c[0x0][0x618] ;  /* 0x0001860000087ab9 */ /* 0x000fc60000000800 */
[----:B------:R-:W-:Y:S01]  /*6960*/  IMAD R9, R9, UR9, R8 ;  /* 0x0000000909097c24 */ /* 0x000fe2000f8e0208 */
[----:B------:R-:W-:Y:S01]  /*6970*/  ULDC UR9, c[0x0][0x154] ;  /* 0x0000550000097ab9 */ /* 0x000fe20000000800 */
[----:B0-----:R-:W-:Y:S02]  /*6980*/  IMAD.MOV R8, RZ, RZ, -R20 ;  /* 0x000000ffff087224 */ /* 0x001fe400078e0a14 */
[----:B------:R-:W-:Y:S01]  /*6990*/  IMAD.IADD R7, R7, 0x1, R9 ;  /* 0x0000000107077824 */ /* 0x000fe200078e0209 */
[----:B------:R-:W0:Y:S01]  /*69a0*/  LDC R20, c[0x0][0x148] ;  /* 0x00005200ff147b82 */ /* 0x000e220000000800 */
[----:B-1----:R-:W-:Y:S01]  /*69b0*/  IMAD R17, R18, R8, R17 ;  /* 0x0000000812117224 */ /* 0x002fe200078e0211 */
[----:B------:R-:W-:Y:S02]  /*69c0*/  I2FP.F32.U32 R8, R13 ;  /* 0x0000000d00087245 */ /* 0x000fe40000201000 */
[--C-:B------:R-:W-:Y:S02]  /*69d0*/  SHF.R.U64 R18, R6, UR8, R7.reuse ;  /* 0x0000000806127c19 */ /* 0x100fe40008001207 */
[----:B------:R-:W-:Y:S01]  /*69e0*/  SHF.R.U32.HI R7, RZ, UR8, R7 ;  /* 0x00000008ff077c19 */ /* 0x000fe20008011607 */
[----:B------:R-:W-:Y:S01]  /*69f0*/  FMUL R8, R8, UR9 ;  /* 0x0000000908087c20 */ /* 0x000fe20008400000 */
[----:B------:R-:W-:-:S02]  /*6a00*/  ULDC UR8, c[0x0][0x608] ;  /* 0x0001820000087ab9 */ /* 0x000fc40000000800 */
[--C-:B------:R-:W-:Y:S01]  /*6a10*/  SHF.R.U64 R22, R18, UR8, R7.reuse ;  /* 0x0000000812167c19 */ /* 0x100fe20008001207 */
[----:B------:R1:W2:Y:S01]  /*6a20*/  F2I.U32.TRUNC.NTZ R23, R8 ;  /* 0x0000000800177305 */ /* 0x0002a2000020f000 */
[----:B------:R-:W-:Y:S01]  /*6a30*/  SHF.R.U32.HI R7, RZ, UR8, R7 ;  /* 0x00000008ff077c19 */ /* 0x000fe20008011607 */
[----:B------:R-:W-:-:S03]  /*6a40*/  ULDC UR8, c[0x0][0x658] ;  /* 0x0001960000087ab9 */ /* 0x000fc60000000800 */
[--C-:B------:R-:W-:Y:S02]  /*6a50*/  SHF.R.U64 R19, R22, UR8, R7.reuse ;  /* 0x0000000816137c19 */ /* 0x100fe40008001207 */
[----:B------:R-:W-:-:S03]  /*6a60*/  SHF.R.U32.HI R21, RZ, UR8, R7 ;  /* 0x00000008ff157c19 */ /* 0x000fc60008011607 */
[----:B------:R-:W-:Y:S02]  /*6a70*/  IMAD.MOV.U32 R6, RZ, RZ, R19 ;  /* 0x000000ffff067224 */ /* 0x000fe400078e0013 */
[----:B------:R-:W-:Y:S01]  /*6a80*/  IMAD.MOV.U32 R7, RZ, RZ, R21 ;  /* 0x000000ffff077224 */ /* 0x000fe200078e0015 */
[----:B-1----:R-:W-:Y:S06]  /*6a90*/  @!P0 BRA `(.L_x_122) ;  /* 0x0000000000288947 */ /* 0x002fec0003800000 */
        /* <DEDUP_REMOVED lines=10> */
.L_x_122:
[----:B------:R-:W-:Y:S01]  /*6b40*/  ULDC UR8, c[0x0][0x648] ;  /* 0x0001920000087ab9 */ /* 0x000fe20000000800 */
[----:B--2---:R-:W-:Y:S01]  /*6b50*/  IMAD.MOV R23, RZ, RZ, -R23 ;  /* 0x000000ffff177224 */ /* 0x004fe200078e0a17 */
[----:B------:R-:W-:Y:S01]  /*6b60*/  SHF.R.U64 R7, R6, UR8, R7 ;  /* 0x0000000806077c19 */ /* 0x000fe20008001207 */
[----:B------:R-:W-:Y:S01]  /*6b70*/  ULDC UR8, c[0x0][0x638] ;  /* 0x00018e0000087ab9 */ /* 0x000fe20000000800 */
[----:B------:R-:W-:Y:S01]  /*6b80*/  LOP3.LUT R6, R22, UR13, RZ, 0xc0, !PT ;  /* 0x0000000d16067c12 */ /* 0x000fe2000f8ec0ff */
[----:B0-----:R-:W-:Y:S01]  /*6b90*/  @P4 IMAD R17, R20, R23, R13 ;  /* 0x0000001714114224 */ /* 0x001fe200078e020d */
[----:B------:R-:W-:Y:S01]  /*6ba0*/  LOP3.LUT R18, R18, UR4, RZ, 0xc0, !PT ;  /* 0x0000000412127c12 */ /* 0x000fe2000f8ec0ff */
[----:B------:R-:W-:Y:S01]  /*6bb0*/  IMAD.MOV R8, RZ, RZ, -R7 ;  /* 0x000000ffff087224 */ /* 0x000fe200078e0a07 */
[----:B------:R-:W-:Y:S01]  /*6bc0*/  ULDC UR9, c[0x0][0x610] ;  /* 0x0001840000097ab9 */ /* 0x000fe20000000800 */
[----:B------:R-:W-:Y:S02]  /*6bd0*/  IMAD R6, R7, UR5, R6 ;  /* 0x0000000507067c24 */ /* 0x000fe4000f8e0206 */
[----:B------:R-:W-:Y:S01]  /*6be0*/  IMAD R19, R8, UR8, R19 ;  /* 0x0000000808137c24 */ /* 0x000fe2000f8e0213 */
[----:B------:R-:W-:Y:S01]  /*6bf0*/  ULDC UR8, c[0x0][0x600] ;  /* 0x0001800000087ab9 */ /* 0x000fe20000000800 */
[----:B------:R-:W-:-:S02]  /*6c00*/  IMAD R17, R6, UR9, R17 ;  /* 0x0000000906117c24 */ /* 0x000fc4000f8e0211 */
[----:B------:R-:W-:Y:S02]  /*6c10*/  IMAD R6, R19, UR8, R18 ;  /* 0x0000000813067c24 */ /* 0x000fe4000f8e0212 */
[----:B------:R-:W-:-:S03]  /*6c20*/  IMAD.MOV.U32 R7, RZ, RZ, 0x1 ;  /* 0x00000001ff077424 */ /* 0x000fc600078e00ff */
[----:B------:R-:W-:Y:S02]  /*6c30*/  SEL R13, R6, R17, !P4 ;  /* 0x00000011060d7207 */ /* 0x000fe40006000000 */
[----:B------:R-:W-:-:S07]  /*6c40*/  SEL R6, R17, R6, !P4 ;  /* 0x0000000611067207 */ /* 0x000fce0006000000 */
.L_x_120:
[----:B------:R-:W-:Y:S05]  /*6c50*/  BSYNC B1 ;  /* 0x0000000000017941 */ /* 0x000fea0003800000 */
.L_x_119:
[----:B------:R-:W-:-:S13]  /*6c60*/  LOP3.LUT P0, RZ, R7, 0xff, RZ, 0xc0, !PT ;  /* 0x000000ff07ff7812 */ /* 0x000fda000780c0ff */
[----:B------:R-:W-:Y:S05]  /*6c70*/  @P0 BRA `(.L_x_123) ;  /* 0xfffffff400380947 */ /* 0x000fea000383ffff */
[----:B------:R-:W-:Y:S05]  /*6c80*/  BSYNC B0 ;  /* 0x0000000000007941 */ /* 0x000fea0003800000 */
.L_x_112:
[----:B------:R-:W-:-:S03]  /*6c90*/  UMOV UR8, 0xffffffff ;  /* 0xffffffff00087882 */ /* 0x000fc60000000000 */
[----:B------:R-:W-:Y:S05]  /*6ca0*/  BRA.DIV UR8, `(.L_x_124) ;  /* 0x0000001608c07947 */ /* 0x000fea000b800000 */
[----:B------:R-:W-:-:S13]  /*6cb0*/  ELECT P0, URZ, PT ;  /* 0x00000000003f782f */ /* 0x000fda0003800000 */
.L_x_171:
[----:B------:R-:W-:Y:S04]  /*6cc0*/  BSSY B0, `(.L_x_125) ;  /* 0x0000154000007945 */ /* 0x000fe80003800000 */
[----:B------:R-:W-:Y:S05]  /*6cd0*/  @!P0 BRA `(.L_x_126) ;  /* 0x0000001400488947 */ /* 0x000fea0003800000 */
[----:B------:R-:W-:-:S04]  /*6ce0*/  LOP3.LUT R2, R2, 0x2, RZ, 0xfc, !PT ;  /* 0x0000000202027812 */ /* 0x000fc800078efcff */
[----:B------:R-:W-:-:S13]  /*6cf0*/  ISETP.NE.AND P0, PT, R2, 0x3, PT ;  /* 0x000000030200780c */ /* 0x000fda0003f05270 */
[----:B------:R-:W-:Y:S05]  /*6d00*/  @!P0 BRA `(.L_x_127) ;  /* 0x0000000000048947 */ /* 0x000fea0003800000 */
[----:B------:R-:W-:Y:S01]  /*6d10*/  BPT.TRAP 0x1 ;  /* 0x000000040000795c */ /* 0x000fe20000300000 */
.L_x_127:
[----:B------:R-:W0:Y:S01]  /*6d20*/  S2R R5, SR_CgaCtaId ;  /* 0x0000000000057919 */ /* 0x000e220000008800 */
[----:B------:R-:W-:Y:S02]  /*6d30*/  MOV R0, 0x400 ;  /* 0x0000040000007802 */ /* 0x000fe40000000f00 */
[----:B------:R-:W-:Y:S02]  /*6d40*/  SHF.L.U32 R2, R3, 0x1f, RZ ;  /* 0x0000001f03027819 */ /* 0x000fe400000006ff */
[----:B0-----:R-:W-:-:S05]  /*6d50*/  LEA R5, R5, R0, 0x18 ;  /* 0x0000000005057211 */ /* 0x001fca00078ec0ff */
[----:B------:R-:W-:-:S04]  /*6d60*/  VIADD R5, R5, 0x128 ;  /* 0x0000012805057836 */ /* 0x000fc80000000000 */
[C---:B------:R-:W-:Y:S02]  /*6d70*/  IMAD R7, R12.reuse, 0x8, R5 ;  /* 0x000000080c077824 */ /* 0x040fe400078e0205 */
[----:B------:R-:W-:Y:S02]  /*6d80*/  VIADD R12, R12, 0x1 ;  /* 0x000000010c0c7836 */ /* 0x000fe40000000000 */
[----:B------:R-:W0:Y:S03]  /*6d90*/  SYNCS.PHASECHK.TRANS64.TRYWAIT P0, [R7+URZ], R2 ;  /* 0x00000002070075a7 */ /* 0x000e26000800017f */
[----:B------:R-:W-:-:S04]  /*6da0*/  ISETP.NE.AND P1, PT, R12, 0x25, PT ;  /* 0x000000250c00780c */ /* 0x000fc80003f25270 */
[----:B------:R-:W-:Y:S02]  /*6db0*/  SEL R0, RZ, 0x1, P1 ;  /* 0x00000001ff007807 */ /* 0x000fe40000800000 */
[----:B------:R-:W-:Y:S02]  /*6dc0*/  SEL R12, R12, RZ, P1 ;  /* 0x000000ff0c0c7207 */ /* 0x000fe40000800000 */
[----:B------:R-:W-:-:S03]  /*6dd0*/  LOP3.LUT R9, R3, R0, RZ, 0x3c, !PT ;  /* 0x0000000003097212 */ /* 0x000fc600078e3cff */
[----:B------:R-:W-:Y:S01]  /*6de0*/  IMAD R6, R12, 0x8, R5 ;  /* 0x000000080c067824 */ /* 0x000fe200078e0205 */
[----:B------:R-:W-:Y:S01]  /*6df0*/  SHF.L.U32 R3, R9, 0x1f, RZ ;  /* 0x0000001f09037819 */ /* 0x000fe200000006ff */
[----:B0-----:R-:W-:Y:S06]  /*6e00*/  @!P0 BRA `(.L_x_128) ;  /* 0x0000001400888947 */ /* 0x001fec0003800000 */
.L_x_172:
[----:B------:R-:W1:Y:S01]  /*6e10*/  SYNCS.PHASECHK.TRANS64.TRYWAIT P0, [R6+URZ], R3 ;  /* 0x00000003060075a7 */ /* 0x000e62000800017f */
[----:B------:R-:W-:-:S05]  /*6e20*/  VIADD R0, R12, 0x1 ;  /* 0x000000010c007836 */ /* 0x000fca0000000000 */
[----:B------:R-:W-:-:S04]  /*6e30*/  ISETP.NE.AND P1, PT, R0, 0x25, PT ;  /* 0x000000250000780c */ /* 0x000fc80003f25270 */
[----:B0-----:R-:W-:Y:S02]  /*6e40*/  SEL R2, RZ, 0x1, P1 ;  /* 0x00000001ff027807 */ /* 0x001fe40000800000 */
[----:B------:R-:W-:Y:S02]  /*6e50*/  SEL R0, R0, RZ, P1 ;  /* 0x000000ff00007207 */ /* 0x000fe40000800000 */
[----:B------:R-:W-:-:S03]  /*6e60*/  LOP3.LUT R9, R9, R2, RZ, 0x3c, !PT ;  /* 0x0000000209097212 */ /* 0x000fc600078e3cff */
[----:B------:R-:W-:Y:S01]  /*6e70*/  IMAD R7, R0, 0x8, R5 ;  /* 0x0000000800077824 */ /* 0x000fe200078e0205 */
[----:B------:R-:W-:Y:S01]  /*6e80*/  SHF.L.U32 R4, R9, 0x1f, RZ ;  /* 0x0000001f09047819 */ /* 0x000fe200000006ff */
[----:B-1----:R-:W-:Y:S06]  /*6e90*/  @!P0 BRA `(.L_x_129) ;  /* 0x0000001400788947 */ /* 0x002fec0003800000 */
.L_x_173:
[----:B------:R-:W1:Y:S01]  /*6ea0*/  SYNCS.PHASECHK.TRANS64.TRYWAIT P0, [R7+URZ], R4 ;  /* 0x00000004070075a7 */ /* 0x000e62000800017f */
[----:B------:R-:W-:-:S05]  /*6eb0*/  VIADD R0, R0, 0x1 ;  /* 0x0000000100007836 */ /* 0x000fca0000000000 */
[----:B------:R-:W-:-:S04]  /*6ec0*/  ISETP.NE.AND P1, PT, R0, 0x25, PT ;  /* 0x000000250000780c */ /* 0x000fc80003f25270 */
[----:B------:R-:W-:Y:S02]  /*6ed0*/  SEL R2, RZ, 0x1, P1 ;  /* 0x00000001ff027807 */ /* 0x000fe40000800000 */
[----:B------:R-:W-:Y:S02]  /*6ee0*/  SEL R0, R0, RZ, P1 ;  /* 0x000000ff00007207 */ /* 0x000fe40000800000 */
[----:B------:R-:W-:-:S03]  /*6ef0*/  LOP3.LUT R9, R9, R2, RZ, 0x3c, !PT ;  /* 0x0000000209097212 */ /* 0x000fc600078e3cff */
[----:B0-----:R-:W-:Y:S01]  /*6f00*/  IMAD R6, R0, 0x8, R5 ;  /* 0x0000000800067824 */ /* 0x001fe200078e0205 */
[----:B------:R-:W-:Y:S01]  /*6f10*/  SHF.L.U32 R3, R9, 0x1f, RZ ;  /* 0x0000001f09037819 */ /* 0x000fe200000006ff */
[----:B-1----:R-:W-:Y:S06]  /*6f20*/  @!P0 BRA `(.L_x_130) ;  /* 0x0000001400688947 */ /* 0x002fec0003800000 */
.L_x_174:
        /* <DEDUP_REMOVED lines=9> */
.L_x_175:
        /* <DEDUP_REMOVED lines=9> */
.L_x_176:
        /* <DEDUP_REMOVED lines=9> */
.L_x_177:
        /* <DEDUP_REMOVED lines=9> */
.L_x_178:
        /* <DEDUP_REMOVED lines=9> */
.L_x_179:
        /* <DEDUP_REMOVED lines=9> */
.L_x_180:
        /* <DEDUP_REMOVED lines=9> */
.L_x_181:
        /* <DEDUP_REMOVED lines=9> */
.L_x_182:
        /* <DEDUP_REMOVED lines=9> */
.L_x_183:
        /* <DEDUP_REMOVED lines=9> */
.L_x_184:
        /* <DEDUP_REMOVED lines=9> */
.L_x_185:
        /* <DEDUP_REMOVED lines=9> */
.L_x_186:
        /* <DEDUP_REMOVED lines=9> */
.L_x_187:
        /* <DEDUP_REMOVED lines=9> */
.L_x_188:
        /* <DEDUP_REMOVED lines=9> */
.L_x_189:
        /* <DEDUP_REMOVED lines=9> */
.L_x_190:
        /* <DEDUP_REMOVED lines=9> */
.L_x_191:
        /* <DEDUP_REMOVED lines=9> */
.L_x_192:
        /* <DEDUP_REMOVED lines=9> */
.L_x_193:
        /* <DEDUP_REMOVED lines=9> */
.L_x_194:
        /* <DEDUP_REMOVED lines=9> */
.L_x_195:
        /* <DEDUP_REMOVED lines=9> */
.L_x_196:
        /* <DEDUP_REMOVED lines=9> */
.L_x_197:
        /* <DEDUP_REMOVED lines=9> */
.L_x_198:
        /* <DEDUP_REMOVED lines=9> */
.L_x_199:
        /* <DEDUP_REMOVED lines=9> */
.L_x_200:
        /* <DEDUP_REMOVED lines=9> */
.L_x_201:
        /* <DEDUP_REMOVED lines=9> */
.L_x_202:
        /* <DEDUP_REMOVED lines=9> */
.L_x_203:
        /* <DEDUP_REMOVED lines=9> */
.L_x_204:
        /* <DEDUP_REMOVED lines=9> */
.L_x_205:
        /* <DEDUP_REMOVED lines=9> */
.L_x_206:
[----:B------:R-:W1:Y:S01]  /*8130*/  SYNCS.PHASECHK.TRANS64.TRYWAIT P0, [R6+URZ], R3 ;  /* 0x00000003060075a7 */ /* 0x000e62000800017f */
[----:B------:R-:W-:-:S05]  /*8140*/  VIADD R0, R0, 0x1 ;  /* 0x0000000100007836 */ /* 0x000fca0000000000 */
[----:B------:R-:W-:-:S04]  /*8150*/  ISETP.NE.AND P1, PT, R0, 0x25, PT ;  /* 0x000000250000780c */ /* 0x000fc80003f25270 */
[----:B------:R-:W-:Y:S02]  /*8160*/  SEL R2, RZ, 0x1, P1 ;  /* 0x00000001ff027807 */ /* 0x000fe40000800000 */
[----:B------:R-:W-:Y:S02]  /*8170*/  SEL R0, R0, RZ, P1 ;  /* 0x000000ff00007207 */ /* 0x000fe40000800000 */
[----:B------:R-:W-:Y:S01]  /*8180*/  LOP3.LUT R2, R9, R2, RZ, 0x3c, !PT ;  /* 0x0000000209027212 */ /* 0x000fe200078e3cff */
[----:B-1----:R-:W-:Y:S06]  /*8190*/  @!P0 BRA `(.L_x_163) ;  /* 0x0000000c00608947 */ /* 0x002fec0003800000 */
.L_x_207:
[----:B------:R-:W-:Y:S01]  /*81a0*/  IMAD R5, R0, 0x8, R5 ;  /* 0x0000000800057824 */ /* 0x000fe200078e0205 */
[----:B------:R-:W-:-:S07]  /*81b0*/  SHF.L.U32 R0, R2, 0x1f, RZ ;  /* 0x0000001f02007819 */ /* 0x000fce00000006ff */
.L_x_164:
[----:B--2---:R2:W3:Y:S02]  /*81c0*/  SYNCS.PHASECHK.TRANS64.TRYWAIT P0, [R5+URZ], R0 ;  /* 0x00000000050075a7 */ /* 0x0044e4000800017f */
[----:B---3--:R-:W-:Y:S05]  /*81d0*/  @!P0 NANOSLEEP.SYNCS 0x989680 ;  /* 0x009896800000895d */ /* 0x008fea0003900000 */
[----:B------:R-:W3:Y:S02]  /*81e0*/  @!P0 SYNCS.PHASECHK.TRANS64 P0, [R5+URZ], R0 ;  /* 0x00000000050085a7 */ /* 0x000ee4000800007f */
[----:B---3--:R-:W-:Y:S05]  /*81f0*/  @!P0 BRA `(.L_x_164) ;  /* 0xfffffffc00f08947 */ /* 0x008fea000383ffff */
.L_x_126:
[----:B------:R-:W-:Y:S05]  /*8200*/  BSYNC B0 ;  /* 0x0000000000007941 */ /* 0x000fea0003800000 */
.L_x_125:
[----:B------:R-:W-:Y:S05]  /*8210*/  EXIT ;  /* 0x000000000000794d */ /* 0x000fea0003800000 */
.L_x_22:
[----:B-1----:R-:W-:-:S04]  /*8220*/  IMAD.U32 R9, RZ, RZ, UR6 ;  /* 0x00000006ff097e24 */ /* 0x002fc8000f8e00ff */
[----:B------:R1:W3:Y:S03]  /*8230*/  SYNCS.PHASECHK.TRANS64.TRYWAIT P0, [R9+URZ], R8 ;  /* 0x00000008090075a7 */ /* 0x0002e6000800017f */
[----:B---3--:R-:W-:Y:S05]  /*8240*/  @!P0 NANOSLEEP.SYNCS 0x989680 ;  /* 0x009896800000895d */ /* 0x008fea0003900000 */
[----:B------:R-:W3:Y:S02]  /*8250*/  @!P0 SYNCS.PHASECHK.TRANS64 P0, [R9+URZ], R8 ;  /* 0x00000008090085a7 */ /* 0x000ee4000800007f */
[----:B---3--:R-:W-:Y:S05]  /*8260*/  @!P0 BRA `(.L_x_22) ;  /* 0xfffffffc00ec8947 */ /* 0x008fea000383ffff */
[----:B------:R-:W-:Y:S05]  /*8270*/  BRA `(.L_x_21) ;  /* 0xffffff9400f47947 */ /* 0x000fea000383ffff */
.L_x_28:
[----:B-1----:R-:W-:-:S04]  /*8280*/  IMAD.U32 R11, RZ, RZ, UR12 ;  /* 0x0000000cff0b7e24 */ /* 0x002fc8000f8e00ff */
[----:B------:R1:W3:Y:S03]  /*8290*/  SYNCS.PHASECHK.TRANS64.TRYWAIT P0, [R11+URZ], R10 ;  /* 0x0000000a0b0075a7 */ /* 0x0002e6000800017f */
[----:B---3--:R-:W-:Y:S05]  /*82a0*/  @!P0 NANOSLEEP.SYNCS 0x989680 ;  /* 0x009896800000895d */ /* 0x008fea0003900000 */
[----:B------:R-:W3:Y:S02]  /*82b0*/  @!P0 SYNCS.PHASECHK.TRANS64 P0, [R11+URZ], R10 ;  /* 0x0000000a0b0085a7 */ /* 0x000ee4000800007f */
[----:B---3--:R-:W-:Y:S05]  /*82c0*/  @!P0 BRA `(.L_x_28) ;  /* 0xfffffffc00ec8947 */ /* 0x008fea000383ffff */
[----:B------:R-:W-:Y:S05]  /*82d0*/  BRA `(.L_x_27) ;  /* 0xffffff9c00687947 */ /* 0x000fea000383ffff */
.L_x_113:
[----:B------:R-:W-:Y:S01]  /*82e0*/  BSSY B1, `(.L_x_165) ;  /* 0x0000006000017945 */ /* 0x000fe20003800000 */
[----:B------:R-:W-:-:S07]  /*82f0*/  IMAD.MOV.U32 R7, RZ, RZ, -0x1 ;  /* 0xffffffffff077424 */ /* 0x000fce00078e00ff */
[----:B------:R-:W-:Y:S05]  /*8300*/  WARPSYNC.COLLECTIVE R7, `(.L_x_166) ;  /* 0x00000000070c7348 */ /* 0x000fea0003c00000 */
[----:B------:R-:W-:Y:S02]  /*8310*/  ELECT P0, UR62, PT ;  /* 0x00000000003e782f */ /* 0x000fe40003800000 */
[----:B------:R-:W-:Y:S01]  /*8320*/  MOV R7, UR62 ;  /* 0x0000003e00077c02 */ /* 0x000fe20008000f00 */
[----:B------:R-:W-:Y:S10]  /*8330*/  ENDCOLLECTIVE ;  /* 0x000000000000791b */ /* 0x000ff40003800000 */
.L_x_166:
[----:B------:R-:W-:Y:S05]  /*8340*/  BSYNC B1 ;  /* 0x0000000000017941 */ /* 0x000fea0003800000 */
.L_x_165:
[----:B------:R-:W-:Y:S05]  /*8350*/  BRA `(.L_x_167) ;  /* 0xffffffdc008c7947 */ /* 0x000fea000383ffff */
.L_x_116:
[----:B0-----:R0:W1:Y:S02]  /*8360*/  SYNCS.PHASECHK.TRANS64.TRYWAIT P0, [R18+URZ+0x128], R9 ;  /* 0x00012809120075a7 */ /* 0x001064000800017f */
[----:B-1----:R-:W-:Y:S05]  /*8370*/  @!P0 NANOSLEEP.SYNCS 0x989680 ;  /* 0x009896800000895d */ /* 0x002fea0003900000 */
[----:B------:R-:W1:Y:S02]  /*8380*/  @!P0 SYNCS.PHASECHK.TRANS64 P0, [R18+URZ+0x128], R9 ;  /* 0x00012809120085a7 */ /* 0x000e64000800007f */
[----:B-1----:R-:W-:Y:S05]  /*8390*/  @!P0 BRA `(.L_x_116) ;  /* 0xfffffffc00f08947 */ /* 0x002fea000383ffff */
[----:B------:R-:W-:Y:S05]  /*83a0*/  BRA `(.L_x_168) ;  /* 0xffffffdc00c87947 */ /* 0x000fea000383ffff */
.L_x_124:
[----:B------:R-:W-:Y:S01]  /*83b0*/  BSSY B0, `(.L_x_169) ;  /* 0x0000006000007945 */ /* 0x000fe20003800000 */
[----:B------:R-:W-:-:S07]  /*83c0*/  IMAD.MOV.U32 R7, RZ, RZ, -0x1 ;  /* 0xffffffffff077424 */ /* 0x000fce00078e00ff */
[----:B------:R-:W-:Y:S05]  /*83d0*/  WARPSYNC.COLLECTIVE R7, `(.L_x_170) ;  /* 0x00000000070c7348 */ /* 0x000fea0003c00000 */
[----:B------:R-:W-:Y:S02]  /*83e0*/  ELECT P0, UR62, PT ;  /* 0x00000000003e782f */ /* 0x000fe40003800000 */
[----:B------:R-:W-:Y:S01]  /*83f0*/  MOV R7, UR62 ;  /* 0x0000003e00077c02 */ /* 0x000fe20008000f00 */
[----:B------:R-:W-:Y:S10]  /*8400*/  ENDCOLLECTIVE ;  /* 0x000000000000791b */ /* 0x000ff40003800000 */
.L_x_170:
[----:B------:R-:W-:Y:S05]  /*8410*/  BSYNC B0 ;  /* 0x0000000000007941 */ /* 0x000fea0003800000 */
.L_x_169:
[----:B------:R-:W-:Y:S05]  /*8420*/  BRA `(.L_x_171) ;  /* 0xffffffe800247947 */ /* 0x000fea000383ffff */
.L_x_128:
[----:B0-----:R0:W1:Y:S02]  /*8430*/  SYNCS.PHASECHK.TRANS64.TRYWAIT P0, [R7+URZ], R2 ;  /* 0x00000002070075a7 */ /* 0x001064000800017f */
[----:B-1----:R-:W-:Y:S05]  /*8440*/  @!P0 NANOSLEEP.SYNCS 0x989680 ;  /* 0x009896800000895d */ /* 0x002fea0003900000 */
[----:B------:R-:W1:Y:S02]  /*8450*/  @!P0 SYNCS.PHASECHK.TRANS64 P0, [R7+URZ], R2 ;  /* 0x00000002070085a7 */ /* 0x000e64000800007f */
[----:B-1----:R-:W-:Y:S05]  /*8460*/  @!P0 BRA `(.L_x_128) ;  /* 0xfffffffc00f08947 */ /* 0x002fea000383ffff */
[----:B------:R-:W-:Y:S05]  /*8470*/  BRA `(.L_x_172) ;  /* 0xffffffe800647947 */ /* 0x000fea000383ffff */
.L_x_129:
[----:B0-----:R0:W1:Y:S02]  /*8480*/  SYNCS.PHASECHK.TRANS64.TRYWAIT P0, [R6+URZ], R3 ;  /* 0x00000003060075a7 */ /* 0x001064000800017f */
[----:B-1----:R-:W-:Y:S05]  /*8490*/  @!P0 NANOSLEEP.SYNCS 0x989680 ;  /* 0x009896800000895d */ /* 0x002fea0003900000 */
[----:B------:R-:W1:Y:S02]  /*84a0*/  @!P0 SYNCS.PHASECHK.TRANS64 P0, [R6+URZ], R3 ;  /* 0x00000003060085a7 */ /* 0x000e64000800007f */
[----:B-1----:R-:W-:Y:S05]  /*84b0*/  @!P0 BRA `(.L_x_129) ;  /* 0xfffffffc00f08947 */ /* 0x002fea000383ffff */
[----:B------:R-:W-:Y:S05]  /*84c0*/  BRA `(.L_x_173) ;  /* 0xffffffe800747947 */ /* 0x000fea000383ffff */
.L_x_130:
[----:B0-----:R0:W1:Y:S02]  /*84d0*/  SYNCS.PHASECHK.TRANS64.TRYWAIT P0, [R7+URZ], R4 ;  /* 0x00000004070075a7 */ /* 0x001064000800017f */
[----:B-1----:R-:W-:Y:S05]  /*84e0*/  @!P0 NANOSLEEP.SYNCS 0x989680 ;  /* 0x009896800000895d */ /* 0x002fea0003900000 */
[----:B------:R-:W1:Y:S02]  /*84f0*/  @!P0 SYNCS.PHASECHK.TRANS64 P0, [R7+URZ], R4 ;  /* 0x00000004070085a7 */ /* 0x000e64000800007f */
[----:B-1----:R-:W-:Y:S05]  /*8500*/  @!P0 BRA `(.L_x_130) ;  /* 0xfffffffc00f08947 */ /* 0x002fea000383ffff */
[----:B------:R-:W-:Y:S05]  /*8510*/  BRA `(.L_x_174) ;  /* 0xffffffe800847947 */ /* 0x000fea000383ffff */
.L_x_131:
[----:B0-----:R0:W1:Y:S02]  /*8520*/  SYNCS.PHASECHK.TRANS64.TRYWAIT P0, [R6+URZ], R3 ;  /* 0x00000003060075a7 */ /* 0x001064000800017f */
[----:B-1----:R-:W-:Y:S05]  /*8530*/  @!P0 NANOSLEEP.SYNCS 0x989680 ;  /* 0x009896800000895d */ /* 0x002fea0003900000 */
[----:B------:R-:W1:Y:S02]  /*8540*/  @!P0 SYNCS.PHASECHK.TRANS64 P0, [R6+URZ], R3 ;  /* 0x00000003060085a7 */ /* 0x000e64000800007f */
[----:B-1----:R-:W-:Y:S05]  /*8550*/  @!P0 BRA `(.L_x_131) ;  /* 0xfffffffc00f08947 */ /* 0x002fea000383ffff */
[----:B------:R-:W-:Y:S05]  /*8560*/  BRA `(.L_x_175) ;  /* 0xffffffe800947947 */ /* 0x000fea000383ffff */
.L_x_132:
[----:B0-----:R0:W1:Y:S02]  /*8570*/  SYNCS.PHASECHK.TRANS64.TRYWAIT P0, [R7+URZ], R4 ;  /* 0x00000004070075a7 */ /* 0x001064000800017f */
[----:B-1----:R-:W-:Y:S05]  /*8580*/  @!P0 NANOSLEEP.SYNCS 0x989680 ;  /* 0x009896800000895d */ /* 0x002fea0003900000 */
[----:B------:R-:W1:Y:S02]  /*8590*/  @!P0 SYNCS.PHASECHK.TRANS64 P0, [R7+URZ], R4 ;  /* 0x00000004070085a7 */ /* 0x000e64000800007f */
[----:B-1----:R-:W-:Y:S05]  /*85a0*/  @!P0 BRA `(.L_x_132) ;  /* 0xfffffffc00f08947 */ /* 0x002fea000383ffff */
[----:B------:R-:W-:Y:S05]  /*85b0*/  BRA `(.L_x_176) ;  /* 0xffffffe800a47947 */ /* 0x000fea000383ffff */
.L_x_133:
[----:B0-----:R0:W1:Y:S02]  /*85c0*/  SYNCS.PHASECHK.TRANS64.TRYWAIT P0, [R6+URZ], R3 ;  /* 0x00000003060075a7 */ /* 0x001064000800017f */
[----:B-1----:R-:W-:Y:S05]  /*85d0*/  @!P0 NANOSLEEP.SYNCS 0x989680 ;  /* 0x009896800000895d */ /* 0x002fea0003900000 */
[----:B------:R-:W1:Y:S02]  /*85e0*/  @!P0 SYNCS.PHASECHK.TRANS64 P0, [R6+URZ], R3 ;  /* 0x00000003060085a7 */ /* 0x000e64000800007f */
[----:B-1----:R-:W-:Y:S05]  /*85f0*/  @!P0 BRA `(.L_x_133) ;  /* 0xfffffffc00f08947 */ /* 0x002fea000383ffff */
[----:B------:R-:W-:Y:S05]  /*8600*/  BRA `(.L_x_177) ;  /* 0xffffffe800b47947 */ /* 0x000fea000383ffff */
.L_x_134:
[----:B0-----:R0:W1:Y:S02]  /*8610*/  SYNCS.PHASECHK.TRANS64.TRYWAIT P0, [R7+URZ], R4 ;  /* 0x00000004070075a7 */ /* 0x001064000800017f */
[----:B-1----:R-:W-:Y:S05]  /*8620*/  @!P0 NANOSLEEP.SYNCS 0x989680 ;  /* 0x009896800000895d */ /* 0x002fea0003900000 */
[----:B------:R-:W1:Y:S02]  /*8630*/  @!P0 SYNCS.PHASECHK.TRANS64 P0, [R7+URZ], R4 ;  /* 0x00000004070085a7 */ /* 0x000e64000800007f */
[----:B-1----:R-:W-:Y:S05]  /*8640*/  @!P0 BRA `(.L_x_134) ;  /* 0xfffffffc00f08947 */ /* 0x002fea000383ffff */
[----:B------:R-:W-:Y:S05]  /*8650*/  BRA `(.L_x_178) ;  /* 0xffffffe800c47947 */ /* 0x000fea000383ffff */
.L_x_135:
[----:B0-----:R0:W1:Y:S02]  /*8660*/  SYNCS.PHASECHK.TRANS64.TRYWAIT P0, [R6+URZ], R3 ;  /* 0x00000003060075a7 */ /* 0x001064000800017f */
[----:B-1----:R-:W-:Y:S05]  /*8670*/  @!P0 NANOSLEEP.SYNCS 0x989680 ;  /* 0x009896800000895d */ /* 0x002fea0003900000 */
[----:B------:R-:W1:Y:S02]  /*8680*/  @!P0 SYNCS.PHASECHK.TRANS64 P0, [R6+URZ], R3 ;  /* 0x00000003060085a7 */ /* 0x000e64000800007f */
[----:B-1----:R-:W-:Y:S05]  /*8690*/  @!P0 BRA `(.L_x_135) ;  /* 0xfffffffc00f08947 */ /* 0x002fea000383ffff */
[----:B------:R-:W-:Y:S05]  /*86a0*/  BRA `(.L_x_179) ;  /* 0xffffffe800d47947 */ /* 0x000fea000383ffff */
.L_x_136:
[----:B0-----:R0:W1:Y:S02]  /*86b0*/  SYNCS.PHASECHK.TRANS64.TRYWAIT P0, [R7+URZ], R4 ;  /* 0x00000004070075a7 */ /* 0x001064000800017f */
[----:B-1----:R-:W-:Y:S05]  /*86c0*/  @!P0 NANOSLEEP.SYNCS 0x989680 ;  /* 0x009896800000895d */ /* 0x002fea0003900000 */
[----:B------:R-:W1:Y:S02]  /*86d0*/  @!P0 SYNCS.PHASECHK.TRANS64 P0, [R7+URZ], R4 ;  /* 0x00000004070085a7 */ /* 0x000e64000800007f */
[----:B-1----:R-:W-:Y:S05]  /*86e0*/  @!P0 BRA `(.L_x_136) ;  /* 0xfffffffc00f08947 */ /* 0x002fea000383ffff */
[----:B------:R-:W-:Y:S05]  /*86f0*/  BRA `(.L_x_180) ;  /* 0xffffffe800e47947 */ /* 0x000fea000383ffff */
.L_x_137:
[----:B0-----:R0:W1:Y:S02]  /*8700*/  SYNCS.PHASECHK.TRANS64.TRYWAIT P0, [R6+URZ], R3 ;  /* 0x00000003060075a7 */ /* 0x001064000800017f */
[----:B-1----:R-:W-:Y:S05]  /*8710*/  @!P0 NANOSLEEP.SYNCS 0x989680 ;  /* 0x009896800000895d */ /* 0x002fea0003900000 */
[----:B------:R-:W1:Y:S02]  /*8720*/  @!P0 SYNCS.PHASECHK.TRANS64 P0, [R6+URZ], R3 ;  /* 0x00000003060085a7 */ /* 0x000e64000800007f */
[----:B-1----:R-:W-:Y:S05]  /*8730*/  @!P0 BRA `(.L_x_137) ;  /* 0xfffffffc00f08947 */ /* 0x002fea000383ffff */
[----:B------:R-:W-:Y:S05]  /*8740*/  BRA `(.L_x_181) ;  /* 0xffffffe800f47947 */ /* 0x000fea000383ffff */
.L_x_138:
[----:B0-----:R0:W1:Y:S02]  /*8750*/  SYNCS.PHASECHK.TRANS64.TRYWAIT P0, [R7+URZ], R4 ;  /* 0x00000004070075a7 */ /* 0x001064000800017f */
[----:B-1----:R-:W-:Y:S05]  /*8760*/  @!P0 NANOSLEEP.SYNCS 0x989680 ;  /* 0x009896800000895d */ /* 0x002fea0003900000 */
[----:B------:R-:W1:Y:S02]  /*8770*/  @!P0 SYNCS.PHASECHK.TRANS64 P0, [R7+URZ], R4 ;  /* 0x00000004070085a7 */ /* 0x000e64000800007f */
[----:B-1----:R-:W-:Y:S05]  /*8780*/  @!P0 BRA `(.L_x_138) ;  /* 0xfffffffc00f08947 */ /* 0x002fea000383ffff */
[----:B------:R-:W-:Y:S05]  /*8790*/  BRA `(.L_x_182) ;  /* 0xffffffec00047947 */ /* 0x000fea000383ffff */
.L_x_139:
[----:B0-----:R0:W1:Y:S02]  /*87a0*/  SYNCS.PHASECHK.TRANS64.TRYWAIT P0, [R6+URZ], R3 ;  /* 0x00000003060075a7 */ /* 0x001064000800017f */
[----:B-1----:R-:W-:Y:S05]  /*87b0*/  @!P0 NANOSLEEP.SYNCS 0x989680 ;  /* 0x009896800000895d */ /* 0x002fea0003900000 */
[----:B------:R-:W1:Y:S02]  /*87c0*/  @!P0 SYNCS.PHASECHK.TRANS64 P0, [R6+URZ], R3 ;  /* 0x00000003060085a7 */ /* 0x000e64000800007f */
[----:B-1----:R-:W-:Y:S05]  /*87d0*/  @!P0 BRA `(.L_x_139) ;  /* 0xfffffffc00f08947 */ /* 0x002fea000383ffff */
[----:B------:R-:W-:Y:S05]  /*87e0*/  BRA `(.L_x_183) ;  /* 0xffffffec00147947 */ /* 0x000fea000383ffff */
.L_x_140:
[----:B0-----:R0:W1:Y:S02]  /*87f0*/  SYNCS.PHASECHK.TRANS64.TRYWAIT P0, [R7+URZ], R4 ;  /* 0x00000004070075a7 */ /* 0x001064000800017f */
[----:B-1----:R-:W-:Y:S05]  /*8800*/  @!P0 NANOSLEEP.SYNCS 0x989680 ;  /* 0x009896800000895d */ /* 0x002fea0003900000 */
[----:B------:R-:W1:Y:S02]  /*8810*/  @!P0 SYNCS.PHASECHK.TRANS64 P0, [R7+URZ], R4 ;  /* 0x00000004070085a7 */ /* 0x000e64000800007f */
[----:B-1----:R-:W-:Y:S05]  /*8820*/  @!P0 BRA `(.L_x_140) ;  /* 0xfffffffc00f08947 */ /* 0x002fea000383ffff */
[----:B------:R-:W-:Y:S05]  /*8830*/  BRA `(.L_x_184) ;  /* 0xffffffec00247947 */ /* 0x000fea000383ffff */
.L_x_141:
[----:B0-----:R0:W1:Y:S02]  /*8840*/  SYNCS.PHASECHK.TRANS64.TRYWAIT P0, [R6+URZ], R3 ;  /* 0x00000003060075a7 */ /* 0x001064000800017f */
[----:B-1----:R-:W-:Y:S05]  /*8850*/  @!P0 NANOSLEEP.SYNCS 0x989680 ;  /* 0x009896800000895d */ /* 0x002fea0003900000 */
[----:B------:R-:W1:Y:S02]  /*8860*/  @!P0 SYNCS.PHASECHK.TRANS64 P0, [R6+URZ], R3 ;  /* 0x00000003060085a7 */ /* 0x000e64000800007f */
[----:B-1----:R-:W-:Y:S05]  /*8870*/  @!P0 BRA `(.L_x_141) ;  /* 0xfffffffc00f08947 */ /* 0x002fea000383ffff */
[----:B------:R-:W-:Y:S05]  /*8880*/  BRA `(.L_x_185) ;  /* 0xffffffec00347947 */ /* 0x000fea000383ffff */
.L_x_142:
[----:B0-----:R0:W1:Y:S02]  /*8890*/  SYNCS.PHASECHK.TRANS64.TRYWAIT P0, [R7+URZ], R4 ;  /* 0x00000004070075a7 */ /* 0x001064000800017f */
[----:B-1----:R-:W-:Y:S05]  /*88a0*/  @!P0 NANOSLEEP.SYNCS 0x989680 ;  /* 0x009896800000895d */ /* 0x002fea0003900000 */
[----:B------:R-:W1:Y:S02]  /*88b0*/  @!P0 SYNCS.PHASECHK.TRANS64 P0, [R7+URZ], R4 ;  /* 0x00000004070085a7 */ /* 0x000e64000800007f */
[----:B-1----:R-:W-:Y:S05]  /*88c0*/  @!P0 BRA `(.L_x_142) ;  /* 0xfffffffc00f08947 */ /* 0x002fea000383ffff */
[----:B------:R-:W-:Y:S05]  /*88d0*/  BRA `(.L_x_186) ;  /* 0xffffffec00447947 */ /* 0x000fea000383ffff */
.L_x_143:
[----:B0-----:R0:W1:Y:S02]  /*88e0*/  SYNCS.PHASECHK.TRANS64.TRYWAIT P0, [R6+URZ], R3 ;  /* 0x00000003060075a7 */ /* 0x001064000800017f */
[----:B-1----:R-:W-:Y:S05]  /*88f0*/  @!P0 NANOSLEEP.SYNCS 0x989680 ;  /* 0x009896800000895d */ /* 0x002fea0003900000 */
[----:B------:R-:W1:Y:S02]  /*8900*/  @!P0 SYNCS.PHASECHK.TRANS64 P0, [R6+URZ], R3 ;  /* 0x00000003060085a7 */ /* 0x000e64000800007f */
[----:B-1----:R-:W-:Y:S05]  /*8910*/  @!P0 BRA `(.L_x_143) ;  /* 0xfffffffc00f08947 */ /* 0x002fea000383ffff */
[----:B------:R-:W-:Y:S05]  /*8920*/  BRA `(.L_x_187) ;  /* 0xffffffec00547947 */ /* 0x000fea000383ffff */
.L_x_144:
[----:B0-----:R0:W1:Y:S02]  /*8930*/  SYNCS.PHASECHK.TRANS64.TRYWAIT P0, [R7+URZ], R4 ;  /* 0x00000004070075a7 */ /* 0x001064000800017f */
[----:B-1----:R-:W-:Y:S05]  /*8940*/  @!P0 NANOSLEEP.SYNCS 0x989680 ;  /* 0x009896800000895d */ /* 0x002fea0003900000 */
[----:B------:R-:W1:Y:S02]  /*8950*/  @!P0 SYNCS.PHASECHK.TRANS64 P0, [R7+URZ], R4 ;  /* 0x00000004070085a7 */ /* 0x000e64000800007f */
[----:B-1----:R-:W-:Y:S05]  /*8960*/  @!P0 BRA `(.L_x_144) ;  /* 0xfffffffc00f08947 */ /* 0x002fea000383ffff */
[----:B------:R-:W-:Y:S05]  /*8970*/  BRA `(.L_x_188) ;  /* 0xffffffec00647947 */ /* 0x000fea000383ffff */
.L_x_145:
[----:B0-----:R0:W1:Y:S02]  /*8980*/  SYNCS.PHASECHK.TRANS64.TRYWAIT P0, [R6+URZ], R3 ;  /* 0x00000003060075a7 */ /* 0x001064000800017f */
[----:B-1----:R-:W-:Y:S05]  /*8990*/  @!P0 NANOSLEEP.SYNCS 0x989680 ;  /* 0x009896800000895d */ /* 0x002fea0003900000 */
[----:B------:R-:W1:Y:S02]  /*89a0*/  @!P0 SYNCS.PHASECHK.TRANS64 P0, [R6+URZ], R3 ;  /* 0x00000003060085a7 */ /* 0x000e64000800007f */
[----:B-1----:R-:W-:Y:S05]  /*89b0*/  @!P0 BRA `(.L_x_145) ;  /* 0xfffffffc00f08947 */ /* 0x002fea000383ffff */
[----:B------:R-:W-:Y:S05]  /*89c0*/  BRA `(.L_x_189) ;  /* 0xffffffec00747947 */ /* 0x000fea000383ffff */
.L_x_146:
[----:B0-----:R0:W1:Y:S02]  /*89d0*/  SYNCS.PHASECHK.TRANS64.TRYWAIT P0, [R7+URZ], R4 ;  /* 0x00000004070075a7 */ /* 0x001064000800017f */
[----:B-1----:R-:W-:Y:S05]  /*89e0*/  @!P0 NANOSLEEP.SYNCS 0x989680 ;  /* 0x009896800000895d */ /* 0x002fea0003900000 */
[----:B------:R-:W1:Y:S02]  /*89f0*/  @!P0 SYNCS.PHASECHK.TRANS64 P0, [R7+URZ], R4 ;  /* 0x00000004070085a7 */ /* 0x000e64000800007f */
[----:B-1----:R-:W-:Y:S05]  /*8a00*/  @!P0 BRA `(.L_x_146) ;  /* 0xfffffffc00f08947 */ /* 0x002fea000383ffff */
[----:B------:R-:W-:Y:S05]  /*8a10*/  BRA `(.L_x_190) ;  /* 0xffffffec00847947 */ /* 0x000fea000383ffff */
.L_x_147:
[----:B0-----:R0:W1:Y:S02]  /*8a20*/  SYNCS.PHASECHK.TRANS64.TRYWAIT P0, [R6+URZ], R3 ;  /* 0x00000003060075a7 */ /* 0x001064000800017f */
[----:B-1----:R-:W-:Y:S05]  /*8a30*/  @!P0 NANOSLEEP.SYNCS 0x989680 ;  /* 0x009896800000895d */ /* 0x002fea0003900000 */
[----:B------:R-:W1:Y:S02]  /*8a40*/  @!P0 SYNCS.PHASECHK.TRANS64 P0, [R6+URZ], R3 ;  /* 0x00000003060085a7 */ /* 0x000e64000800007f */
[----:B-1----:R-:W-:Y:S05]  /*8a50*/  @!P0 BRA `(.L_x_147) ;  /* 0xfffffffc00f08947 */ /* 0x002fea000383ffff */
[----:B------:R-:W-:Y:S05]  /*8a60*/  BRA `(.L_x_191) ;  /* 0xffffffec00947947 */ /* 0x000fea000383ffff */
.L_x_148:
[----:B0-----:R0:W1:Y:S02]  /*8a70*/  SYNCS.PHASECHK.TRANS64.TRYWAIT P0, [R7+URZ], R4 ;  /* 0x00000004070075a7 */ /* 0x001064000800017f */
[----:B-1----:R-:W-:Y:S05]  /*8a80*/  @!P0 NANOSLEEP.SYNCS 0x989680 ;  /* 0x009896800000895d */ /* 0x002fea0003900000 */
[----:B------:R-:W1:Y:S02]  /*8a90*/  @!P0 SYNCS.PHASECHK.TRANS64 P0, [R7+URZ], R4 ;  /* 0x00000004070085a7 */ /* 0x000e64000800007f */
[----:B-1----:R-:W-:Y:S05]  /*8aa0*/  @!P0 BRA `(.L_x_148) ;  /* 0xfffffffc00f08947 */ /* 0x002fea000383ffff */
[----:B------:R-:W-:Y:S05]  /*8ab0*/  BRA `(.L_x_192) ;  /* 0xffffffec00a47947 */ /* 0x000fea000383ffff */
.L_x_149:
[----:B0-----:R0:W1:Y:S02]  /*8ac0*/  SYNCS.PHASECHK.TRANS64.TRYWAIT P0, [R6+URZ], R3 ;  /* 0x00000003060075a7 */ /* 0x001064000800017f */
[----:B-1----:R-:W-:Y:S05]  /*8ad0*/  @!P0 NANOSLEEP.SYNCS 0x989680 ;  /* 0x009896800000895d */ /* 0x002fea0003900000 */
[----:B------:R-:W1:Y:S02]  /*8ae0*/  @!P0 SYNCS.PHASECHK.TRANS64 P0, [R6+URZ], R3 ;  /* 0x00000003060085a7 */ /* 0x000e64000800007f */
[----:B-1----:R-:W-:Y:S05]  /*8af0*/  @!P0 BRA `(.L_x_149) ;  /* 0xfffffffc00f08947 */ /* 0x002fea000383ffff */
[----:B------:R-:W-:Y:S05]  /*8b00*/  BRA `(.L_x_193) ;  /* 0xffffffec00b47947 */ /* 0x000fea000383ffff */
.L_x_150:
[----:B0-----:R0:W1:Y:S02]  /*8b10*/  SYNCS.PHASECHK.TRANS64.TRYWAIT P0, [R7+URZ], R4 ;  /* 0x00000004070075a7 */ /* 0x001064000800017f */
[----:B-1----:R-:W-:Y:S05]  /*8b20*/  @!P0 NANOSLEEP.SYNCS 0x989680 ;  /* 0x009896800000895d */ /* 0x002fea0003900000 */
[----:B------:R-:W1:Y:S02]  /*8b30*/  @!P0 SYNCS.PHASECHK.TRANS64 P0, [R7+URZ], R4 ;  /* 0x00000004070085a7 */ /* 0x000e64000800007f */
[----:B-1----:R-:W-:Y:S05]  /*8b40*/  @!P0 BRA `(.L_x_150) ;  /* 0xfffffffc00f08947 */ /* 0x002fea000383ffff */
[----:B------:R-:W-:Y:S05]  /*8b50*/  BRA `(.L_x_194) ;  /* 0xffffffec00c47947 */ /* 0x000fea000383ffff */
.L_x_151:
[----:B0-----:R0:W1:Y:S02]  /*8b60*/  SYNCS.PHASECHK.TRANS64.TRYWAIT P0, [R6+URZ], R3 ;  /* 0x00000003060075a7 */ /* 0x001064000800017f */
[----:B-1----:R-:W-:Y:S05]  /*8b70*/  @!P0 NANOSLEEP.SYNCS 0x989680 ;  /* 0x009896800000895d */ /* 0x002fea0003900000 */
[----:B------:R-:W1:Y:S02]  /*8b80*/  @!P0 SYNCS.PHASECHK.TRANS64 P0, [R6+URZ], R3 ;  /* 0x00000003060085a7 */ /* 0x000e64000800007f */
[----:B-1----:R-:W-:Y:S05]  /*8b90*/  @!P0 BRA `(.L_x_151) ;  /* 0xfffffffc00f08947 */ /* 0x002fea000383ffff */
[----:B------:R-:W-:Y:S05]  /*8ba0*/  BRA `(.L_x_195) ;  /* 0xffffffec00d47947 */ /* 0x000fea000383ffff */
.L_x_152:
[----:B0-----:R0:W1:Y:S02]  /*8bb0*/  SYNCS.PHASECHK.TRANS64.TRYWAIT P0, [R7+URZ], R4 ;  /* 0x00000004070075a7 */ /* 0x001064000800017f */
[----:B-1----:R-:W-:Y:S05]  /*8bc0*/  @!P0 NANOSLEEP.SYNCS 0x989680 ;  /* 0x009896800000895d */ /* 0x002fea0003900000 */
[----:B------:R-:W1:Y:S02]  /*8bd0*/  @!P0 SYNCS.PHASECHK.TRANS64 P0, [R7+URZ], R4 ;  /* 0x00000004070085a7 */ /* 0x000e64000800007f */
[----:B-1----:R-:W-:Y:S05]  /*8be0*/  @!P0 BRA `(.L_x_152) ;  /* 0xfffffffc00f08947 */ /* 0x002fea000383ffff */
[----:B------:R-:W-:Y:S05]  /*8bf0*/  BRA `(.L_x_196) ;  /* 0xffffffec00e47947 */ /* 0x000fea000383ffff */
.L_x_153:
[----:B0-----:R0:W1:Y:S02]  /*8c00*/  SYNCS.PHASECHK.TRANS64.TRYWAIT P0, [R6+URZ], R3 ;  /* 0x00000003060075a7 */ /* 0x001064000800017f */
[----:B-1----:R-:W-:Y:S05]  /*8c10*/  @!P0 NANOSLEEP.SYNCS 0x989680 ;  /* 0x009896800000895d */ /* 0x002fea0003900000 */
[----:B------:R-:W1:Y:S02]  /*8c20*/  @!P0 SYNCS.PHASECHK.TRANS64 P0, [R6+URZ], R3 ;  /* 0x00000003060085a7 */ /* 0x000e64000800007f */
[----:B-1----:R-:W-:Y:S05]  /*8c30*/  @!P0 BRA `(.L_x_153) ;  /* 0xfffffffc00f08947 */ /* 0x002fea000383ffff */
[----:B------:R-:W-:Y:S05]  /*8c40*/  BRA `(.L_x_197) ;  /* 0xffffffec00f47947 */ /* 0x000fea000383ffff */
.L_x_154:
[----:B0-----:R0:W1:Y:S02]  /*8c50*/  SYNCS.PHASECHK.TRANS64.TRYWAIT P0, [R7+URZ], R4 ;  /* 0x00000004070075a7 */ /* 0x001064000800017f */
[----:B-1----:R-:W-:Y:S05]  /*8c60*/  @!P0 NANOSLEEP.SYNCS 0x989680 ;  /* 0x009896800000895d */ /* 0x002fea0003900000 */
[----:B------:R-:W1:Y:S02]  /*8c70*/  @!P0 SYNCS.PHASECHK.TRANS64 P0, [R7+URZ], R4 ;  /* 0x00000004070085a7 */ /* 0x000e64000800007f */
[----:B-1----:R-:W-:Y:S05]  /*8c80*/  @!P0 BRA `(.L_x_154) ;  /* 0xfffffffc00f08947 */ /* 0x002fea000383ffff */
[----:B------:R-:W-:Y:S05]  /*8c90*/  BRA `(.L_x_198) ;  /* 0xfffffff000047947 */ /* 0x000fea000383ffff */
.L_x_155:
[----:B0-----:R0:W1:Y:S02]  /*8ca0*/  SYNCS.PHASECHK.TRANS64.TRYWAIT P0, [R6+URZ], R3 ;  /* 0x00000003060075a7 */ /* 0x001064000800017f */
[----:B-1----:R-:W-:Y:S05]  /*8cb0*/  @!P0 NANOSLEEP.SYNCS 0x989680 ;  /* 0x009896800000895d */ /* 0x002fea0003900000 */
[----:B------:R-:W1:Y:S02]  /*8cc0*/  @!P0 SYNCS.PHASECHK.TRANS64 P0, [R6+URZ], R3 ;  /* 0x00000003060085a7 */ /* 0x000e64000800007f */
[----:B-1----:R-:W-:Y:S05]  /*8cd0*/  @!P0 BRA `(.L_x_155) ;  /* 0xfffffffc00f08947 */ /* 0x002fea000383ffff */
[----:B------:R-:W-:Y:S05]  /*8ce0*/  BRA `(.L_x_199) ;  /* 0xfffffff000147947 */ /* 0x000fea000383ffff */
.L_x_156:
[----:B0-----:R0:W1:Y:S02]  /*8cf0*/  SYNCS.PHASECHK.TRANS64.TRYWAIT P0, [R7+URZ], R4 ;  /* 0x00000004070075a7 */ /* 0x001064000800017f */
[----:B-1----:R-:W-:Y:S05]  /*8d00*/  @!P0 NANOSLEEP.SYNCS 0x989680 ;  /* 0x009896800000895d */ /* 0x002fea0003900000 */
[----:B------:R-:W1:Y:S02]  /*8d10*/  @!P0 SYNCS.PHASECHK.TRANS64 P0, [R7+URZ], R4 ;  /* 0x00000004070085a7 */ /* 0x000e64000800007f */
[----:B-1----:R-:W-:Y:S05]  /*8d20*/  @!P0 BRA `(.L_x_156) ;  /* 0xfffffffc00f08947 */ /* 0x002fea000383ffff */
[----:B------:R-:W-:Y:S05]  /*8d30*/  BRA `(.L_x_200) ;  /* 0xfffffff000247947 */ /* 0x000fea000383ffff */
.L_x_157:
[----:B0-----:R0:W1:Y:S02]  /*8d40*/  SYNCS.PHASECHK.TRANS64.TRYWAIT P0, [R6+URZ], R3 ;  /* 0x00000003060075a7 */ /* 0x001064000800017f */
[----:B-1----:R-:W-:Y:S05]  /*8d50*/  @!P0 NANOSLEEP.SYNCS 0x989680 ;  /* 0x009896800000895d */ /* 0x002fea0003900000 */
[----:B------:R-:W1:Y:S02]  /*8d60*/  @!P0 SYNCS.PHASECHK.TRANS64 P0, [R6+URZ], R3 ;  /* 0x00000003060085a7 */ /* 0x000e64000800007f */
[----:B-1----:R-:W-:Y:S05]  /*8d70*/  @!P0 BRA `(.L_x_157) ;  /* 0xfffffffc00f08947 */ /* 0x002fea000383ffff */
[----:B------:R-:W-:Y:S05]  /*8d80*/  BRA `(.L_x_201) ;  /* 0xfffffff000347947 */ /* 0x000fea000383ffff */
.L_x_158:
[----:B0-----:R0:W1:Y:S02]  /*8d90*/  SYNCS.PHASECHK.TRANS64.TRYWAIT P0, [R7+URZ], R4 ;  /* 0x00000004070075a7 */ /* 0x001064000800017f */
[----:B-1----:R-:W-:Y:S05]  /*8da0*/  @!P0 NANOSLEEP.SYNCS 0x989680 ;  /* 0x009896800000895d */ /* 0x002fea0003900000 */
[----:B------:R-:W1:Y:S02]  /*8db0*/  @!P0 SYNCS.PHASECHK.TRANS64 P0, [R7+URZ], R4 ;  /* 0x00000004070085a7 */ /* 0x000e64000800007f */
[----:B-1----:R-:W-:Y:S05]  /*8dc0*/  @!P0 BRA `(.L_x_158) ;  /* 0xfffffffc00f08947 */ /* 0x002fea000383ffff */
[----:B------:R-:W-:Y:S05]  /*8dd0*/  BRA `(.L_x_202) ;  /* 0xfffffff000447947 */ /* 0x000fea000383ffff */
.L_x_159:
[----:B0-----:R0:W1:Y:S02]  /*8de0*/  SYNCS.PHASECHK.TRANS64.TRYWAIT P0, [R6+URZ], R3 ;  /* 0x00000003060075a7 */ /* 0x001064000800017f */
[----:B-1----:R-:W-:Y:S05]  /*8df0*/  @!P0 NANOSLEEP.SYNCS 0x989680 ;  /* 0x009896800000895d */ /* 0x002fea0003900000 */
[----:B------:R-:W1:Y:S02]  /*8e00*/  @!P0 SYNCS.PHASECHK.TRANS64 P0, [R6+URZ], R3 ;  /* 0x00000003060085a7 */ /* 0x000e64000800007f */
[----:B-1----:R-:W-:Y:S05]  /*8e10*/  @!P0 BRA `(.L_x_159) ;  /* 0xfffffffc00f08947 */ /* 0x002fea000383ffff */
[----:B------:R-:W-:Y:S05]  /*8e20*/  BRA `(.L_x_203) ;  /* 0xfffffff000547947 */ /* 0x000fea000383ffff */
.L_x_160:
[----:B0-----:R0:W1:Y:S02]  /*8e30*/  SYNCS.PHASECHK.TRANS64.TRYWAIT P0, [R7+URZ], R4 ;  /* 0x00000004070075a7 */ /* 0x001064000800017f */
[----:B-1----:R-:W-:Y:S05]  /*8e40*/  @!P0 NANOSLEEP.SYNCS 0x989680 ;  /* 0x009896800000895d */ /* 0x002fea0003900000 */
[----:B------:R-:W1:Y:S02]  /*8e50*/  @!P0 SYNCS.PHASECHK.TRANS64 P0, [R7+URZ], R4 ;  /* 0x00000004070085a7 */ /* 0x000e64000800007f */
[----:B-1----:R-:W-:Y:S05]  /*8e60*/  @!P0 BRA `(.L_x_160) ;  /* 0xfffffffc00f08947 */ /* 0x002fea000383ffff */
[----:B------:R-:W-:Y:S05]  /*8e70*/  BRA `(.L_x_204) ;  /* 0xfffffff000647947 */ /* 0x000fea000383ffff */
.L_x_161:
[----:B0-----:R0:W1:Y:S02]  /*8e80*/  SYNCS.PHASECHK.TRANS64.TRYWAIT P0, [R6+URZ], R3 ;  /* 0x00000003060075a7 */ /* 0x001064000800017f */
[----:B-1----:R-:W-:Y:S05]  /*8e90*/  @!P0 NANOSLEEP.SYNCS 0x989680 ;  /* 0x009896800000895d */ /* 0x002fea0003900000 */
[----:B------:R-:W1:Y:S02]  /*8ea0*/  @!P0 SYNCS.PHASECHK.TRANS64 P0, [R6+URZ], R3 ;  /* 0x00000003060085a7 */ /* 0x000e64000800007f */
[----:B-1----:R-:W-:Y:S05]  /*8eb0*/  @!P0 BRA `(.L_x_161) ;  /* 0xfffffffc00f08947 */ /* 0x002fea000383ffff */
[----:B------:R-:W-:Y:S05]  /*8ec0*/  BRA `(.L_x_205) ;  /* 0xfffffff000747947 */ /* 0x000fea000383ffff */
.L_x_162:
[----:B0-----:R0:W1:Y:S02]  /*8ed0*/  SYNCS.PHASECHK.TRANS64.TRYWAIT P0, [R7+URZ], R4 ;  /* 0x00000004070075a7 */ /* 0x001064000800017f */
[----:B-1----:R-:W-:Y:S05]  /*8ee0*/  @!P0 NANOSLEEP.SYNCS 0x989680 ;  /* 0x009896800000895d */ /* 0x002fea0003900000 */
[----:B------:R-:W1:Y:S02]  /*8ef0*/  @!P0 SYNCS.PHASECHK.TRANS64 P0, [R7+URZ], R4 ;  /* 0x00000004070085a7 */ /* 0x000e64000800007f */
[----:B-1----:R-:W-:Y:S05]  /*8f00*/  @!P0 BRA `(.L_x_162) ;  /* 0xfffffffc00f08947 */ /* 0x002fea000383ffff */
[----:B------:R-:W-:Y:S05]  /*8f10*/  BRA `(.L_x_206) ;  /* 0xfffffff000847947 */ /* 0x000fea000383ffff */
.L_x_163:
[----:B-1----:R1:W2:Y:S02]  /*8f20*/  SYNCS.PHASECHK.TRANS64.TRYWAIT P0, [R6+URZ], R3 ;  /* 0x00000003060075a7 */ /* 0x0022a4000800017f */
[----:B--2---:R-:W-:Y:S05]  /*8f30*/  @!P0 NANOSLEEP.SYNCS 0x989680 ;  /* 0x009896800000895d */ /* 0x004fea0003900000 */
[----:B------:R-:W2:Y:S02]  /*8f40*/  @!P0 SYNCS.PHASECHK.TRANS64 P0, [R6+URZ], R3 ;  /* 0x00000003060085a7 */ /* 0x000ea4000800007f */
[----:B--2---:R-:W-:Y:S05]  /*8f50*/  @!P0 BRA `(.L_x_163) ;  /* 0xfffffffc00f08947 */ /* 0x004fea000383ffff */
[----:B------:R-:W-:Y:S05]  /*8f60*/  BRA `(.L_x_207) ;  /* 0xfffffff0008c7947 */ /* 0x000fea000383ffff */
.L_x_208:
[----:B------:R-:W-:-:S00]  /*8f70*/  BRA `(.L_x_208) ;  /* 0xfffffffc00fc7947 */ /* 0x000fc0000383ffff */
[----:B------:R-:W-:-:S00]  /*8f80*/  NOP ;  /* 0x0000000000007918 */ /* 0x000fc00000000000 */
[----:B------:R-:W-:-:S00]  /*8f90*/  NOP ;  /* 0x0000000000007918 */ /* 0x000fc00000000000 */
[----:B------:R-:W-:-:S00]  /*8fa0*/  NOP ;  /* 0x0000000000007918 */ /* 0x000fc00000000000 */
[----:B------:R-:W-:-:S00]  /*8fb0*/  NOP ;  /* 0x0000000000007918 */ /* 0x000fc00000000000 */
[----:B------:R-:W-:-:S00]  /*8fc0*/  NOP ;  /* 0x0000000000007918 */ /* 0x000fc00000000000 */
[----:B------:R-:W-:-:S00]  /*8fd0*/  NOP ;  /* 0x0000000000007918 */ /* 0x000fc00000000000 */
[----:B------:R-:W-:-:S00]  /*8fe0*/  NOP ;  /* 0x0000000000007918 */ /* 0x000fc00000000000 */
[----:B------:R-:W-:-:S00]  /*8ff0*/  NOP ;  /* 0x0000000000007918 */ /* 0x000fc00000000000 */
.L_x_209:


//--------------------- .nv.shared._ZN7cutlass13device_kernelINS_4gemm6kernel13GemmUniversalIN4cute5tupleIJiiiiEEENS1_10collective13CollectiveMmaINS1_37MainloopSm90TmaGmmaWarpSpecializedFP8ILi37ENS5_IJNS4_1CILi2EEESB_NSA_ILi1EEEEEENS1_35KernelTmaWarpSpecializedCooperativeEEENS5_IJNSA_ILi128EEENSA_ILi64EEENSA_ILi32EEEEEENS_12float_e4m3_tENS5_IJlSC_lEEESK_SL_NS4_8TiledMMAINS4_8MMA_AtomIJNS4_4SM904GMMA30MMA_64x64x32_F32E4M3E4M3_SS_TNILNSP_7ScaleInE1ELSR_1EEEEEENS4_6LayoutINS5_IJSB_SC_SC_EEENS5_IJSC_NSA_ILi0EEESW_EEEEENS5_IJNS4_10UnderscoreESZ_SZ_EEEEENS4_23SM90_TMA_LOAD_MULTICASTENS4_14ComposedLayoutINS4_7SwizzleILi1ELi4ELi3EEENS4_18smem_ptr_flag_bitsILi8EEENSU_INS5_IJNSA_ILi8EEESI_EEENS5_IJSI_SC_EEEEEEEvNS4_8identityES12_S1C_vS1D_EENS_8epilogue10collective6detail29Sm90TmaWarpSpecializedAdapterINS1G_15DefaultEpilogueISK_SL_SL_NS1F_6thread17LinearCombinationISK_Li1EffLNS1K_9ScaleType4KindE0ELNS_15FloatRoundStyleE2ESK_EENS1_15EpilogueDefaultEEEEEvvEEEEvNT_6ParamsE --------------------------
	.section	.nv.shared._ZN7cutlass13device_kernelINS_4gemm6kernel13GemmUniversalIN4cute5tupleIJiiiiEEENS1_10collective13CollectiveMmaINS1_37MainloopSm90TmaGmmaWarpSpecializedFP8ILi37ENS5_IJNS4_1CILi2EEESB_NSA_ILi1EEEEEENS1_35KernelTmaWarpSpecializedCooperativeEEENS5_IJNSA_ILi128EEENSA_ILi64EEENSA_ILi32EEEEEENS_12float_e4m3_tENS5_IJlSC_lEEESK_SL_NS4_8TiledMMAINS4_8MMA_AtomIJNS4_4SM904GMMA30MMA_64x64x32_F32E4M3E4M3_SS_TNILNSP_7ScaleInE1ELSR_1EEEEEENS4_6LayoutINS5_IJSB_SC_SC_EEENS5_IJSC_NSA_ILi0EEESW_EEEEENS5_IJNS4_10UnderscoreESZ_SZ_EEEEENS4_23SM90_TMA_LOAD_MULTICASTENS4_14ComposedLayoutINS4_7SwizzleILi1ELi4ELi3EEENS4_18smem_ptr_flag_bitsILi8EEENSU_INS5_IJNSA_ILi8EEESI_EEENS5_IJSI_SC_EEEEEEEvNS4_8identityES12_S1C_vS1D_EENS_8epilogue10collective6detail29Sm90TmaWarpSpecializedAdapterINS1G_15DefaultEpilogueISK_SL_SL_NS1F_6thread17LinearCombinationISK_Li1EffLNS1K_9ScaleType4KindE0ELNS_15FloatRoundStyleE2ESK_EENS1_15EpilogueDefaultEEEEEvvEEEEvNT_6ParamsE,"aw",@nobits
	.sectionflags	@""
	.align	16
	.zero		1024


//--------------------- .nv.shared.reserved.0     --------------------------
	.section	.nv.shared.reserved.0,"aw",@nobits
	.weak		__nv_reservedSMEM_offset_0_alias
	.size		__nv_reservedSMEM_offset_0_alias, 0, 0
	.other		__nv_reservedSMEM_offset_0_alias,@"STO_CUDA_RESERVED_SHARED STV_DEFAULT"
__nv_reservedSMEM_offset_0_alias:
	.zero		0


//--------------------- .nv.global                --------------------------
	.section	.nv.global,"aw",@nobits
.nv.global:
	.type		_ZN40_INTERNAL_397c7397_4_k_cu_fb4939ab_249144cute1_E,@object
	.size		_ZN40_INTERNAL_397c7397_4_k_cu_fb4939ab_249144cute1_E,(_ZN40_INTERNAL_397c7397_4_k_cu_fb4939ab_249144cuda3std3__45__cpo6cbeginE - _ZN40_INTERNAL_397c7397_4_k_cu_fb4939ab_249144cute1_E)
_ZN40_INTERNAL_397c7397_4_k_cu_fb4939ab_249144cute1_E:
	.zero		1
	.type		_ZN40_INTERNAL_397c7397_4_k_cu_fb4939ab_249144cuda3std3__45__cpo6cbeginE,@object
	.size		_ZN40_INTERNAL_397c7397_4_k_cu_fb4939ab_249144cuda3std3__45__cpo6cbeginE,(_ZN40_INTERNAL_397c7397_4_k_cu_fb4939ab_249144cuda3std3__48in_placeE - _ZN40_INTERNAL_397c7397_4_k_cu_fb4939ab_249144cuda3std3__45__cpo6cbeginE)
_ZN40_INTERNAL_397c7397_4_k_cu_fb4939ab_249144cuda3std3__45__cpo6cbeginE:
	.zero		1
	.type		_ZN40_INTERNAL_397c7397_4_k_cu_fb4939ab_249144cuda3std3__48in_placeE,@object
	.size		_ZN40_INTERNAL_397c7397_4_k_cu_fb4939ab_249144cuda3std3__48in_placeE,(_ZN40_INTERNAL_397c7397_4_k_cu_fb4939ab_249144cuda3std6ranges3__45__cpo9iter_moveE - _ZN40_INTERNAL_397c7397_4_k_cu_fb4939ab_249144cuda3std3__48in_placeE)
_ZN40_INTERNAL_397c7397_4_k_cu_fb4939ab_249144cuda3std3__48in_placeE:
	.zero		1
	.type		_ZN40_INTERNAL_397c7397_4_k_cu_fb4939ab_249144cuda3std6ranges3__45__cpo9iter_moveE,@object
	.size		_ZN40_INTERNAL_397c7397_4_k_cu_fb4939ab_249144cuda3std6ranges3__45__cpo9iter_moveE,(_ZN40_INTERNAL_397c7397_4_k_cu_fb4939ab_249144cuda3std3__45__cpo5beginE - _ZN40_INTERNAL_397c7397_4_k_cu_fb4939ab_249144cuda3std6ranges3__45__cpo9iter_moveE)
_ZN40_INTERNAL_397c7397_4_k_cu_fb4939ab_249144cuda3std6ranges3__45__cpo9iter_moveE:
	.zero		1
	.type		_ZN40_INTERNAL_397c7397_4_k_cu_fb4939ab_249144cuda3std3__45__cpo5beginE,@object
	.size		_ZN40_INTERNAL_397c7397_4_k_cu_fb4939ab_249144cuda3std3__45__cpo5beginE,(_ZN40_INTERNAL_397c7397_4_k_cu_fb4939ab_249144cuda3std3__442_GLOBAL__N__397c7397_4_k_cu_fb4939ab_249146ignoreE - _ZN40_INTERNAL_397c7397_4_k_cu_fb4939ab_249144cuda3std3__45__cpo5beginE)
_ZN40_INTERNAL_397c7397_4_k_cu_fb4939ab_249144cuda3std3__45__cpo5beginE:
	.zero		1
	.type		_ZN40_INTERNAL_397c7397_4_k_cu_fb4939ab_249144cuda3std3__442_GLOBAL__N__397c7397_4_k_cu_fb4939ab_249146ignoreE,@object
	.size		_ZN40_INTERNAL_397c7397_4_k_cu_fb4939ab_249144cuda3std3__442_GLOBAL__N__397c7397_4_k_cu_fb4939ab_249146ignoreE,(_ZN40_INTERNAL_397c7397_4_k_cu_fb4939ab_249144cute7productE - _ZN40_INTERNAL_397c7397_4_k_cu_fb4939ab_249144cuda3std3__442_GLOBAL__N__397c7397_4_k_cu_fb4939ab_249146ignoreE)
_ZN40_INTERNAL_397c7397_4_k_cu_fb4939ab_249144cuda3std3__442_GLOBAL__N__397c7397_4_k_cu_fb4939ab_249146ignoreE:
	.zero		1
	.type		_ZN40_INTERNAL_397c7397_4_k_cu_fb4939ab_249144cute7productE,@object
	.size		_ZN40_INTERNAL_397c7397_4_k_cu_fb4939ab_249144cute7productE,(_ZN40_INTERNAL_397c7397_4_k_cu_fb4939ab_249144cuda3std3__45__cpo3endE - _ZN40_INTERNAL_397c7397_4_k_cu_fb4939ab_249144cute7productE)
_ZN40_INTERNAL_397c7397_4_k_cu_fb4939ab_249144cute7productE:
	.zero		1
	.type		_ZN40_INTERNAL_397c7397_4_k_cu_fb4939ab_249144cuda3std3__45__cpo3endE,@object
	.size		_ZN40_INTERNAL_397c7397_4_k_cu_fb4939ab_249144cuda3std3__45__cpo3endE,(_ZN40_INTERNAL_397c7397_4_k_cu_fb4939ab_249144cuda3std3__419piecewise_constructE - _ZN40_INTERNAL_397c7397_4_k_cu_fb4939ab_249144cuda3std3__45__cpo3endE)
_ZN40_INTERNAL_397c7397_4_k_cu_fb4939ab_249144cuda3std3__45__cpo3endE:
	.zero		1
	.type		_ZN40_INTERNAL_397c7397_4_k_cu_fb4939ab_249144cuda3std3__419piecewise_constructE,@object
	.size		_ZN40_INTERNAL_397c7397_4_k_cu_fb4939ab_249144cuda3std3__419piecewise_constructE,(_ZN40_INTERNAL_397c7397_4_k_cu_fb4939ab_249144cuda3std3__45__cpo4cendE - _ZN40_INTERNAL_397c7397_4_k_cu_fb4939ab_249144cuda3std3__419piecewise_constructE)
_ZN40_INTERNAL_397c7397_4_k_cu_fb4939ab_249144cuda3std3__419piecewise_constructE:
	.zero		1
	.type		_ZN40_INTERNAL_397c7397_4_k_cu_fb4939ab_249144cuda3std3__45__cpo4cendE,@object
	.size		_ZN40_INTERNAL_397c7397_4_k_cu_fb4939ab_249144cuda3std3__45__cpo4cendE,(_ZN40_INTERNAL_397c7397_4_k_cu_fb4939ab_249144cuda3std6ranges3__45__cpo4swapE - _ZN40_INTERNAL_397c7397_4_k_cu_fb4939ab_249144cuda3std3__45__cpo4cendE)
_ZN40_INTERNAL_397c7397_4_k_cu_fb4939ab_249144cuda3std3__45__cpo4cendE:
	.zero		1
	.type		_ZN40_INTERNAL_397c7397_4_k_cu_fb4939ab_249144cuda3std6ranges3__45__cpo4swapE,@object
	.size		_ZN40_INTERNAL_397c7397_4_k_cu_fb4939ab_249144cuda3std6ranges3__45__cpo4swapE,(.L_7 - _ZN40_INTERNAL_397c7397_4_k_cu_fb4939ab_249144cuda3std6ranges3__45__cpo4swapE)
_ZN40_INTERNAL_397c7397_4_k_cu_fb4939ab_249144cuda3std6ranges3__45__cpo4swapE:
	.zero		1
.L_7:


//--------------------- .nv.constant0._ZN7cutlass13device_kernelINS_4gemm6kernel13GemmUniversalIN4cute5tupleIJiiiiEEENS1_10collective13CollectiveMmaINS1_37MainloopSm90TmaGmmaWarpSpecializedFP8ILi37ENS5_IJNS4_1CILi2EEESB_NSA_ILi1EEEEEENS1_35KernelTmaWarpSpecializedCooperativeEEENS5_IJNSA_ILi128EEENSA_ILi64EEENSA_ILi32EEEEEENS_12float_e4m3_tENS5_IJlSC_lEEESK_SL_NS4_8TiledMMAINS4_8MMA_AtomIJNS4_4SM904GMMA30MMA_64x64x32_F32E4M3E4M3_SS_TNILNSP_7ScaleInE1ELSR_1EEEEEENS4_6LayoutINS5_IJSB_SC_SC_EEENS5_IJSC_NSA_ILi0EEESW_EEEEENS5_IJNS4_10UnderscoreESZ_SZ_EEEEENS4_23SM90_TMA_LOAD_MULTICASTENS4_14ComposedLayoutINS4_7SwizzleILi1ELi4ELi3EEENS4_18smem_ptr_flag_bitsILi8EEENSU_INS5_IJNSA_ILi8EEESI_EEENS5_IJSI_SC_EEEEEEEvNS4_8identityES12_S1C_vS1D_EENS_8epilogue10collective6detail29Sm90TmaWarpSpecializedAdapterINS1G_15DefaultEpilogueISK_SL_SL_NS1F_6thread17LinearCombinationISK_Li1EffLNS1K_9ScaleType4KindE0ELNS_15FloatRoundStyleE2ESK_EENS1_15EpilogueDefaultEEEEEvvEEEEvNT_6ParamsE --------------------------
	.section	.nv.constant0._ZN7cutlass13device_kernelINS_4gemm6kernel13GemmUniversalIN4cute5tupleIJiiiiEEENS1_10collective13CollectiveMmaINS1_37MainloopSm90TmaGmmaWarpSpecializedFP8ILi37ENS5_IJNS4_1CILi2EEESB_NSA_ILi1EEEEEENS1_35KernelTmaWarpSpecializedCooperativeEEENS5_IJNSA_ILi128EEENSA_ILi64EEENSA_ILi32EEEEEENS_12float_e4m3_tENS5_IJlSC_lEEESK_SL_NS4_8TiledMMAINS4_8MMA_AtomIJNS4_4SM904GMMA30MMA_64x64x32_F32E4M3E4M3_SS_TNILNSP_7ScaleInE1ELSR_1EEEEEENS4_6LayoutINS5_IJSB_SC_SC_EEENS5_IJSC_NSA_ILi0EEESW_EEEEENS5_IJNS4_10UnderscoreESZ_SZ_EEEEENS4_23SM90_TMA_LOAD_MULTICASTENS4_14ComposedLayoutINS4_7SwizzleILi1ELi4ELi3EEENS4_18smem_ptr_flag_bitsILi8EEENSU_INS5_IJNSA_ILi8EEESI_EEENS5_IJSI_SC_EEEEEEEvNS4_8identityES12_S1C_vS1D_EENS_8epilogue10collective6detail29Sm90TmaWarpSpecializedAdapterINS1G_15DefaultEpilogueISK_SL_SL_NS1F_6thread17LinearCombinationISK_Li1EffLNS1K_9ScaleType4KindE0ELNS_15FloatRoundStyleE2ESK_EENS1_15EpilogueDefaultEEEEEvvEEEEvNT_6ParamsE,"a",@progbits
	.sectionflags	@""
	.align	4
.nv.constant0._ZN7cutlass13device_kernelINS_4gemm6kernel13GemmUniversalIN4cute5tupleIJiiiiEEENS1_10collective13CollectiveMmaINS1_37MainloopSm90TmaGmmaWarpSpecializedFP8ILi37ENS5_IJNS4_1CILi2EEESB_NSA_ILi1EEEEEENS1_35KernelTmaWarpSpecializedCooperativeEEENS5_IJNSA_ILi128EEENSA_ILi64EEENSA_ILi32EEEEEENS_12float_e4m3_tENS5_IJlSC_lEEESK_SL_NS4_8TiledMMAINS4_8MMA_AtomIJNS4_4SM904GMMA30MMA_64x64x32_F32E4M3E4M3_SS_TNILNSP_7ScaleInE1ELSR_1EEEEEENS4_6LayoutINS5_IJSB_SC_SC_EEENS5_IJSC_NSA_ILi0EEESW_EEEEENS5_IJNS4_10UnderscoreESZ_SZ_EEEEENS4_23SM90_TMA_LOAD_MULTICASTENS4_14ComposedLayoutINS4_7SwizzleILi1ELi4ELi3EEENS4_18smem_ptr_flag_bitsILi8EEENSU_INS5_IJNSA_ILi8EEESI_EEENS5_IJSI_SC_EEEEEEEvNS4_8identityES12_S1C_vS1D_EENS_8epilogue10collective6detail29Sm90TmaWarpSpecializedAdapterINS1G_15DefaultEpilogueISK_SL_SL_NS1F_6thread17LinearCombinationISK_Li1EffLNS1K_9ScaleType4KindE0ELNS_15FloatRoundStyleE2ESK_EENS1_15EpilogueDefaultEEEEEvvEEEEvNT_6ParamsE:
	.zero		1664


//--------------------- SYMBOLS --------------------------

	.type		.nv.reservedSmem.offset0,@object
	.size		.nv.reservedSmem.offset0,0x4
